	.target	sm_100a

	.elftype	@"ET_EXEC"


//--------------------- .note.nv.tkinfo           --------------------------
	.section	.note.nv.tkinfo,"",@"SHT_NOTE"
	.sectionflags	@"SHF_NOTE_NV_TKINFO"
	.tkinfo
        /*0018*/ 	.word	0x00000002
        /*0030*/ 	.string	""
        /*0030*/ 	.string	"ptxas"
        /*0030*/ 	.string	"Cuda compilation tools, release 13.0, V13.0.88"
        /*0030*/ 	.string	"Build cuda_13.0.r13.0/compiler.36424714_0"
        /*0030*/ 	.string	"-arch sm_100a -m 64 "



//--------------------- .note.nv.cuinfo           --------------------------
	.section	.note.nv.cuinfo,"",@"SHT_NOTE"
	.sectionflags	@"SHF_NOTE_NV_CUINFO"
        /*0018*/ 	.short	0x0002
        /*001a*/ 	.short	0x0064
        /*001c*/ 	.short	0x0082
	.zero		2


//--------------------- .nv.info                  --------------------------
	.section	.nv.info,"",@"SHT_CUDA_INFO"
	.align	4


	//----- nvinfo : EIATTR_REGCOUNT
	.align		4
        /*0000*/ 	.byte	0x04, 0x2f
        /*0002*/ 	.short	(.L_1 - .L_0)
	.align		4
.L_0:
        /*0004*/ 	.word	index@(_ZN17fastertransformer32transposeMultiHeadToSingleKernelIfEEvPT_S2_iiii)
        /*0008*/ 	.word	0x00000010


	//----- nvinfo : EIATTR_FRAME_SIZE
	.align		4
.L_1:
        /*000c*/ 	.byte	0x04, 0x11
        /*000e*/ 	.short	(.L_3 - .L_2)
	.align		4
.L_2:
        /*0010*/ 	.word	index@(_ZN17fastertransformer32transposeMultiHeadToSingleKernelIfEEvPT_S2_iiii)
        /*0014*/ 	.word	0x00000000


	//----- nvinfo : EIATTR_REGCOUNT
	.align		4
.L_3:
        /*0018*/ 	.byte	0x04, 0x2f
        /*001a*/ 	.short	(.L_5 - .L_4)
	.align		4
.L_4:
        /*001c*/ 	.word	index@(_ZN17fastertransformer27addBiasTransposeToMultiHeadIfEEvPKT_S3_PS1_iiiiiii)
        /*0020*/ 	.word	0x00000020


	//----- nvinfo : EIATTR_FRAME_SIZE
	.align		4
.L_5:
        /*0024*/ 	.byte	0x04, 0x11
        /*0026*/ 	.short	(.L_7 - .L_6)
	.align		4
.L_6:
        /*0028*/ 	.word	index@(_ZN17fastertransformer27addBiasTransposeToMultiHeadIfEEvPKT_S3_PS1_iiiiiii)
        /*002c*/ 	.word	0x00000000


	//----- nvinfo : EIATTR_REGCOUNT
	.align		4
.L_7:
        /*0030*/ 	.byte	0x04, 0x2f
        /*0032*/ 	.short	(.L_9 - .L_8)
	.align		4
.L_8:
        /*0034*/ 	.word	index@(_ZN17fastertransformer27addBiasTransposeToMultiHeadI6__halfEEvPKT_S4_PS2_iiiiiii)
        /*0038*/ 	.word	0x00000020


	//----- nvinfo : EIATTR_FRAME_SIZE
	.align		4
.L_9:
        /*003c*/ 	.byte	0x04, 0x11
        /*003e*/ 	.short	(.L_11 - .L_10)
	.align		4
.L_10:
        /*0040*/ 	.word	index@(_ZN17fastertransformer27addBiasTransposeToMultiHeadI6__halfEEvPKT_S4_PS2_iiiiiii)
        /*0044*/ 	.word	0x00000000


	//----- nvinfo : EIATTR_REGCOUNT
	.align		4
.L_11:
        /*0048*/ 	.byte	0x04, 0x2f
        /*004a*/ 	.short	(.L_13 - .L_12)
	.align		4
.L_12:
        /*004c*/ 	.word	index@(_ZN17fastertransformer32transposeMultiHeadToSingleKernelI6__halfEEvPT_S3_iiii)
        /*0050*/ 	.word	0x00000016


	//----- nvinfo : EIATTR_FRAME_SIZE
	.align		4
.L_13:
        /*0054*/ 	.byte	0x04, 0x11
        /*0056*/ 	.short	(.L_15 - .L_14)
	.align		4
.L_14:
        /*0058*/ 	.word	index@(_ZN17fastertransformer32transposeMultiHeadToSingleKernelI6__halfEEvPT_S3_iiii)
        /*005c*/ 	.word	0x00000000


	//----- nvinfo : EIATTR_MIN_STACK_SIZE
	.align		4
.L_15:
        /*0060*/ 	.byte	0x04, 0x12
        /*0062*/ 	.short	(.L_17 - .L_16)
	.align		4
.L_16:
        /*0064*/ 	.word	index@(_ZN17fastertransformer32transposeMultiHeadToSingleKernelI6__halfEEvPT_S3_iiii)
        /*0068*/ 	.word	0x00000000


	//----- nvinfo : EIATTR_MIN_STACK_SIZE
	.align		4
.L_17:
        /*006c*/ 	.byte	0x04, 0x12
        /*006e*/ 	.short	(.L_19 - .L_18)
	.align		4
.L_18:
        /*0070*/ 	.word	index@(_ZN17fastertransformer27addBiasTransposeToMultiHeadI6__halfEEvPKT_S4_PS2_iiiiiii)
        /*0074*/ 	.word	0x00000000


	//----- nvinfo : EIATTR_MIN_STACK_SIZE
	.align		4
.L_19:
        /*0078*/ 	.byte	0x04, 0x12
        /*007a*/ 	.short	(.L_21 - .L_20)
	.align		4
.L_20:
        /*007c*/ 	.word	index@(_ZN17fastertransformer27addBiasTransposeToMultiHeadIfEEvPKT_S3_PS1_iiiiiii)
        /*0080*/ 	.word	0x00000000


	//----- nvinfo : EIATTR_MIN_STACK_SIZE
	.align		4
.L_21:
        /*0084*/ 	.byte	0x04, 0x12
        /*0086*/ 	.short	(.L_23 - .L_22)
	.align		4
.L_22:
        /*0088*/ 	.word	index@(_ZN17fastertransformer32transposeMultiHeadToSingleKernelIfEEvPT_S2_iiii)
        /*008c*/ 	.word	0x00000000
.L_23:


//--------------------- .nv.compat                --------------------------
	.section	.nv.compat,"",@"SHT_CUDA_COMPAT_INFO"
	.align	4
        /*0000*/ 	.byte	0x02, 0x09, 0x01, 0x00, 0x02, 0x02, 0x01, 0x00, 0x02, 0x05, 0x05, 0x00, 0x03, 0x07, 0x01, 0x01
        /*0010*/ 	.byte	0x02, 0x03, 0x00, 0x00, 0x02, 0x06, 0x01, 0x00, 0x04, 0x0b, 0x08, 0x00, 0x09, 0x00, 0x00, 0x00
        /*0020*/ 	.byte	0x00, 0x00, 0x00, 0x00


//--------------------- .nv.info._ZN17fastertransformer32transposeMultiHeadToSingleKernelI6__halfEEvPT_S3_iiii --------------------------
	.section	.nv.info._ZN17fastertransformer32transposeMultiHeadToSingleKernelI6__halfEEvPT_S3_iiii,"",@"SHT_CUDA_INFO"
	.sectionflags	@""
	.align	4


	//----- nvinfo : EIATTR_CUDA_API_VERSION
	.align		4
        /*0000*/ 	.byte	0x04, 0x37
        /*0002*/ 	.short	(.L_25 - .L_24)
.L_24:
        /*0004*/ 	.word	0x00000082


	//----- nvinfo : EIATTR_KPARAM_INFO
	.align		4
.L_25:
        /*0008*/ 	.byte	0x04, 0x17
        /*000a*/ 	.short	(.L_27 - .L_26)
.L_26:
        /*000c*/ 	.word	0x00000000
        /*0010*/ 	.short	0x0005
        /*0012*/ 	.short	0x001c
        /*0014*/ 	.byte	0x00, 0xf0, 0x11, 0x00


	//----- nvinfo : EIATTR_KPARAM_INFO
	.align		4
.L_27:
        /*0018*/ 	.byte	0x04, 0x17
        /*001a*/ 	.short	(.L_29 - .L_28)
.L_28:
        /*001c*/ 	.word	0x00000000
        /*0020*/ 	.short	0x0004
        /*0022*/ 	.short	0x0018
        /*0024*/ 	.byte	0x00, 0xf0, 0x11, 0x00


	//----- nvinfo : EIATTR_KPARAM_INFO
	.align		4
.L_29:
        /*0028*/ 	.byte	0x04, 0x17
        /*002a*/ 	.short	(.L_31 - .L_30)
.L_30:
        /*002c*/ 	.word	0x00000000
        /*0030*/ 	.short	0x0003
        /*0032*/ 	.short	0x0014
        /*0034*/ 	.byte	0x00, 0xf0, 0x11, 0x00


	//----- nvinfo : EIATTR_KPARAM_INFO
	.align		4
.L_31:
        /*0038*/ 	.byte	0x04, 0x17
        /*003a*/ 	.short	(.L_33 - .L_32)
.L_32:
        /*003c*/ 	.word	0x00000000
        /*0040*/ 	.short	0x0002
        /*0042*/ 	.short	0x0010
        /*0044*/ 	.byte	0x00, 0xf0, 0x11, 0x00


	//----- nvinfo : EIATTR_KPARAM_INFO
	.align		4
.L_33:
        /*0048*/ 	.byte	0x04, 0x17
        /*004a*/ 	.short	(.L_35 - .L_34)
.L_34:
        /*004c*/ 	.word	0x00000000
        /*0050*/ 	.short	0x0001
        /*0052*/ 	.short	0x0008
        /*0054*/ 	.byte	0x00, 0xf5, 0x21, 0x00


	//----- nvinfo : EIATTR_KPARAM_INFO
	.align		4
.L_35:
        /*0058*/ 	.byte	0x04, 0x17
        /*005a*/ 	.short	(.L_37 - .L_36)
.L_36:
        /*005c*/ 	.word	0x00000000
        /*0060*/ 	.short	0x0000
        /*0062*/ 	.short	0x0000
        /*0064*/ 	.byte	0x00, 0xf5, 0x21, 0x00


	//----- nvinfo : EIATTR_SPARSE_MMA_MASK
	.align		4
.L_37:
        /*0068*/ 	.byte	0x03, 0x50
        /*006a*/ 	.short	0x0000


	//----- nvinfo : EIATTR_MAXREG_COUNT
	.align		4
        /*006c*/ 	.byte	0x03, 0x1b
        /*006e*/ 	.short	0x00ff


	//----- nvinfo : EIATTR_MERCURY_ISA_VERSION
	.align		4
        /*0070*/ 	.byte	0x03, 0x5f
        /*0072*/ 	.short	0x0101


	//----- nvinfo : EIATTR_VRC_CTA_INIT_COUNT
	.align		4
        /*0074*/ 	.byte	0x02, 0x4a
	.zero		1
	.zero		1


	//----- nvinfo : EIATTR_EXIT_INSTR_OFFSETS
	.align		4
        /*0078*/ 	.byte	0x04, 0x1c
        /*007a*/ 	.short	(.L_39 - .L_38)


	//   ....[0]....
.L_38:
        /*007c*/ 	.word	0x00000730


	//----- nvinfo : EIATTR_CBANK_PARAM_SIZE
	.align		4
.L_39:
        /*0080*/ 	.byte	0x03, 0x19
        /*0082*/ 	.short	0x0020


	//----- nvinfo : EIATTR_PARAM_CBANK
	.align		4
        /*0084*/ 	.byte	0x04, 0x0a
        /*0086*/ 	.short	(.L_41 - .L_40)
	.align		4
.L_40:
        /*0088*/ 	.word	index@(.nv.constant0._ZN17fastertransformer32transposeMultiHeadToSingleKernelI6__halfEEvPT_S3_iiii)
        /*008c*/ 	.short	0x0380
        /*008e*/ 	.short	0x0020


	//----- nvinfo : EIATTR_SW_WAR
	.align		4
.L_41:
        /*0090*/ 	.byte	0x04, 0x36
        /*0092*/ 	.short	(.L_43 - .L_42)
.L_42:
        /*0094*/ 	.word	0x00000008
.L_43:


//--------------------- .nv.info._ZN17fastertransformer27addBiasTransposeToMultiHeadI6__halfEEvPKT_S4_PS2_iiiiiii --------------------------
	.section	.nv.info._ZN17fastertransformer27addBiasTransposeToMultiHeadI6__halfEEvPKT_S4_PS2_iiiiiii,"",@"SHT_CUDA_INFO"
	.sectionflags	@""
	.align	4


	//----- nvinfo : EIATTR_CUDA_API_VERSION
	.align		4
        /*0000*/ 	.byte	0x04, 0x37
        /*0002*/ 	.short	(.L_45 - .L_44)
.L_44:
        /*0004*/ 	.word	0x00000082


	//----- nvinfo : EIATTR_KPARAM_INFO
	.align		4
.L_45:
        /*0008*/ 	.byte	0x04, 0x17
        /*000a*/ 	.short	(.L_47 - .L_46)
.L_46:
        /*000c*/ 	.word	0x00000000
        /*0010*/ 	.short	0x0009
        /*0012*/ 	.short	0x0030
        /*0014*/ 	.byte	0x00, 0xf0, 0x11, 0x00


	//----- nvinfo : EIATTR_KPARAM_INFO
	.align		4
.L_47:
        /*0018*/ 	.byte	0x04, 0x17
        /*001a*/ 	.short	(.L_49 - .L_48)
.L_48:
        /*001c*/ 	.word	0x00000000
        /*0020*/ 	.short	0x0008
        /*0022*/ 	.short	0x002c
        /*0024*/ 	.byte	0x00, 0xf0, 0x11, 0x00


	//----- nvinfo : EIATTR_KPARAM_INFO
	.align		4
.L_49:
        /*0028*/ 	.byte	0x04, 0x17
        /*002a*/ 	.short	(.L_51 - .L_50)
.L_50:
        /*002c*/ 	.word	0x00000000
        /*0030*/ 	.short	0x0007
        /*0032*/ 	.short	0x0028
        /*0034*/ 	.byte	0x00, 0xf0, 0x11, 0x00


	//----- nvinfo : EIATTR_KPARAM_INFO
	.align		4
.L_51:
        /*0038*/ 	.byte	0x04, 0x17
        /*003a*/ 	.short	(.L_53 - .L_52)
.L_52:
        /*003c*/ 	.word	0x00000000
        /*0040*/ 	.short	0x0006
        /*0042*/ 	.short	0x0024
        /*0044*/ 	.byte	0x00, 0xf0, 0x11, 0x00


	//----- nvinfo : EIATTR_KPARAM_INFO
	.align		4
.L_53:
        /*0048*/ 	.byte	0x04, 0x17
        /*004a*/ 	.short	(.L_55 - .L_54)
.L_54:
        /*004c*/ 	.word	0x00000000
        /*0050*/ 	.short	0x0005
        /*0052*/ 	.short	0x0020
        /*0054*/ 	.byte	0x00, 0xf0, 0x11, 0x00


	//----- nvinfo : EIATTR_KPARAM_INFO
	.align		4
.L_55:
        /*0058*/ 	.byte	0x04, 0x17
        /*005a*/ 	.short	(.L_57 - .L_56)
.L_56:
        /*005c*/ 	.word	0x00000000
        /*0060*/ 	.short	0x0004
        /*0062*/ 	.short	0x001c
        /*0064*/ 	.byte	0x00, 0xf0, 0x11, 0x00


	//----- nvinfo : EIATTR_KPARAM_INFO
	.align		4
.L_57:
        /*0068*/ 	.byte	0x04, 0x17
        /*006a*/ 	.short	(.L_59 - .L_58)
.L_58:
        /*006c*/ 	.word	0x00000000
        /*0070*/ 	.short	0x0003
        /*0072*/ 	.short	0x0018
        /*0074*/ 	.byte	0x00, 0xf0, 0x11, 0x00


	//----- nvinfo : EIATTR_KPARAM_INFO
	.align		4
.L_59:
        /*0078*/ 	.byte	0x04, 0x17
        /*007a*/ 	.short	(.L_61 - .L_60)
.L_60:
        /*007c*/ 	.word	0x00000000
        /*0080*/ 	.short	0x0002
        /*0082*/ 	.short	0x0010
        /*0084*/ 	.byte	0x00, 0xf5, 0x21, 0x00


	//----- nvinfo : EIATTR_KPARAM_INFO
	.align		4
.L_61:
        /*0088*/ 	.byte	0x04, 0x17
        /*008a*/ 	.short	(.L_63 - .L_62)
.L_62:
        /*008c*/ 	.word	0x00000000
        /*0090*/ 	.short	0x0001
        /*0092*/ 	.short	0x0008
        /*0094*/ 	.byte	0x00, 0xf5, 0x21, 0x00


	//----- nvinfo : EIATTR_KPARAM_INFO
	.align		4
.L_63:
        /*0098*/ 	.byte	0x04, 0x17
        /*009a*/ 	.short	(.L_65 - .L_64)
.L_64:
        /*009c*/ 	.word	0x00000000
        /*00a0*/ 	.short	0x0000
        /*00a2*/ 	.short	0x0000
        /*00a4*/ 	.byte	0x00, 0xf5, 0x21, 0x00


	//----- nvinfo : EIATTR_SPARSE_MMA_MASK
	.align		4
.L_65:
        /*00a8*/ 	.byte	0x03, 0x50
        /*00aa*/ 	.short	0x0000


	//----- nvinfo : EIATTR_MAXREG_COUNT
	.align		4
        /*00ac*/ 	.byte	0x03, 0x1b
        /*00ae*/ 	.short	0x00ff


	//----- nvinfo : EIATTR_MERCURY_ISA_VERSION
	.align		4
        /*00b0*/ 	.byte	0x03, 0x5f
        /*00b2*/ 	.short	0x0101


	//----- nvinfo : EIATTR_VRC_CTA_INIT_COUNT
	.align		4
        /*00b4*/ 	.byte	0x02, 0x4a
	.zero		1
	.zero		1


	//----- nvinfo : EIATTR_EXIT_INSTR_OFFSETS
	.align		4
        /*00b8*/ 	.byte	0x04, 0x1c
        /*00ba*/ 	.short	(.L_67 - .L_66)


	//   ....[0]....
.L_66:
        /*00bc*/ 	.word	0x00000030


	//   ....[1]....
        /*00c0*/ 	.word	0x00000070


	//   ....[2]....
        /*00c4*/ 	.word	0x00001a00


	//----- nvinfo : EIATTR_CRS_STACK_SIZE
	.align		4
.L_67:
        /*00c8*/ 	.byte	0x04, 0x1e
        /*00ca*/ 	.short	(.L_69 - .L_68)
.L_68:
        /*00cc*/ 	.word	0x00000000


	//----- nvinfo : EIATTR_CBANK_PARAM_SIZE
	.align		4
.L_69:
        /*00d0*/ 	.byte	0x03, 0x19
        /*00d2*/ 	.short	0x0034


	//----- nvinfo : EIATTR_PARAM_CBANK
	.align		4
        /*00d4*/ 	.byte	0x04, 0x0a
        /*00d6*/ 	.short	(.L_71 - .L_70)
	.align		4
.L_70:
        /*00d8*/ 	.word	index@(.nv.constant0._ZN17fastertransformer27addBiasTransposeToMultiHeadI6__halfEEvPKT_S4_PS2_iiiiiii)
        /*00dc*/ 	.short	0x0380
        /*00de*/ 	.short	0x0034


	//----- nvinfo : EIATTR_SW_WAR
	.align		4
.L_71:
        /*00e0*/ 	.byte	0x04, 0x36
        /*00e2*/ 	.short	(.L_73 - .L_72)
.L_72:
        /*00e4*/ 	.word	0x00000008
.L_73:


//--------------------- .nv.info._ZN17fastertransformer27addBiasTransposeToMultiHeadIfEEvPKT_S3_PS1_iiiiiii --------------------------
	.section	.nv.info._ZN17fastertransformer27addBiasTransposeToMultiHeadIfEEvPKT_S3_PS1_iiiiiii,"",@"SHT_CUDA_INFO"
	.sectionflags	@""
	.align	4


	//----- nvinfo : EIATTR_CUDA_API_VERSION
	.align		4
        /*0000*/ 	.byte	0x04, 0x37
        /*0002*/ 	.short	(.L_75 - .L_74)
.L_74:
        /*0004*/ 	.word	0x00000082


	//----- nvinfo : EIATTR_KPARAM_INFO
	.align		4
.L_75:
        /*0008*/ 	.byte	0x04, 0x17
        /*000a*/ 	.short	(.L_77 - .L_76)
.L_76:
        /*000c*/ 	.word	0x00000000
        /*0010*/ 	.short	0x0009
        /*0012*/ 	.short	0x0030
        /*0014*/ 	.byte	0x00, 0xf0, 0x11, 0x00


	//----- nvinfo : EIATTR_KPARAM_INFO
	.align		4
.L_77:
        /*0018*/ 	.byte	0x04, 0x17
        /*001a*/ 	.short	(.L_79 - .L_78)
.L_78:
        /*001c*/ 	.word	0x00000000
        /*0020*/ 	.short	0x0008
        /*0022*/ 	.short	0x002c
        /*0024*/ 	.byte	0x00, 0xf0, 0x11, 0x00


	//----- nvinfo : EIATTR_KPARAM_INFO
	.align		4
.L_79:
        /*0028*/ 	.byte	0x04, 0x17
        /*002a*/ 	.short	(.L_81 - .L_80)
.L_80:
        /*002c*/ 	.word	0x00000000
        /*0030*/ 	.short	0x0007
        /*0032*/ 	.short	0x0028
        /*0034*/ 	.byte	0x00, 0xf0, 0x11, 0x00


	//----- nvinfo : EIATTR_KPARAM_INFO
	.align		4
.L_81:
        /*0038*/ 	.byte	0x04, 0x17
        /*003a*/ 	.short	(.L_83 - .L_82)
.L_82:
        /*003c*/ 	.word	0x00000000
        /*0040*/ 	.short	0x0006
        /*0042*/ 	.short	0x0024
        /*0044*/ 	.byte	0x00, 0xf0, 0x11, 0x00


	//----- nvinfo : EIATTR_KPARAM_INFO
	.align		4
.L_83:
        /*0048*/ 	.byte	0x04, 0x17
        /*004a*/ 	.short	(.L_85 - .L_84)
.L_84:
        /*004c*/ 	.word	0x00000000
        /*0050*/ 	.short	0x0005
        /*0052*/ 	.short	0x0020
        /*0054*/ 	.byte	0x00, 0xf0, 0x11, 0x00


	//----- nvinfo : EIATTR_KPARAM_INFO
	.align		4
.L_85:
        /*0058*/ 	.byte	0x04, 0x17
        /*005a*/ 	.short	(.L_87 - .L_86)
.L_86:
        /*005c*/ 	.word	0x00000000
        /*0060*/ 	.short	0x0004
        /*0062*/ 	.short	0x001c
        /*0064*/ 	.byte	0x00, 0xf0, 0x11, 0x00


	//----- nvinfo : EIATTR_KPARAM_INFO
	.align		4
.L_87:
        /*0068*/ 	.byte	0x04, 0x17
        /*006a*/ 	.short	(.L_89 - .L_88)
.L_88:
        /*006c*/ 	.word	0x00000000
        /*0070*/ 	.short	0x0003
        /*0072*/ 	.short	0x0018
        /*0074*/ 	.byte	0x00, 0xf0, 0x11, 0x00


	//----- nvinfo : EIATTR_KPARAM_INFO
	.align		4
.L_89:
        /*0078*/ 	.byte	0x04, 0x17
        /*007a*/ 	.short	(.L_91 - .L_90)
.L_90:
        /*007c*/ 	.word	0x00000000
        /*0080*/ 	.short	0x0002
        /*0082*/ 	.short	0x0010
        /*0084*/ 	.byte	0x00, 0xf5, 0x21, 0x00


	//----- nvinfo : EIATTR_KPARAM_INFO
	.align		4
.L_91:
        /*0088*/ 	.byte	0x04, 0x17
        /*008a*/ 	.short	(.L_93 - .L_92)
.L_92:
        /*008c*/ 	.word	0x00000000
        /*0090*/ 	.short	0x0001
        /*0092*/ 	.short	0x0008
        /*0094*/ 	.byte	0x00, 0xf5, 0x21, 0x00


	//----- nvinfo : EIATTR_KPARAM_INFO
	.align		4
.L_93:
        /*0098*/ 	.byte	0x04, 0x17
        /*009a*/ 	.short	(.L_95 - .L_94)
.L_94:
        /*009c*/ 	.word	0x00000000
        /*00a0*/ 	.short	0x0000
        /*00a2*/ 	.short	0x0000
        /*00a4*/ 	.byte	0x00, 0xf5, 0x21, 0x00


	//----- nvinfo : EIATTR_SPARSE_MMA_MASK
	.align		4
.L_95:
        /*00a8*/ 	.byte	0x03, 0x50
        /*00aa*/ 	.short	0x0000


	//----- nvinfo : EIATTR_MAXREG_COUNT
	.align		4
        /*00ac*/ 	.byte	0x03, 0x1b
        /*00ae*/ 	.short	0x00ff


	//----- nvinfo : EIATTR_MERCURY_ISA_VERSION
	.align		4
        /*00b0*/ 	.byte	0x03, 0x5f
        /*00b2*/ 	.short	0x0101


	//----- nvinfo : EIATTR_VRC_CTA_INIT_COUNT
	.align		4
        /*00b4*/ 	.byte	0x02, 0x4a
	.zero		1
	.zero		1


	//----- nvinfo : EIATTR_EXIT_INSTR_OFFSETS
	.align		4
        /*00b8*/ 	.byte	0x04, 0x1c
        /*00ba*/ 	.short	(.L_97 - .L_96)


	//   ....[0]....
.L_96:
        /*00bc*/ 	.word	0x00000030


	//   ....[1]....
        /*00c0*/ 	.word	0x00000070


	//   ....[2]....
        /*00c4*/ 	.word	0x00001a00


	//----- nvinfo : EIATTR_CRS_STACK_SIZE
	.align		4
.L_97:
        /*00c8*/ 	.byte	0x04, 0x1e
        /*00ca*/ 	.short	(.L_99 - .L_98)
.L_98:
        /*00cc*/ 	.word	0x00000000


	//----- nvinfo : EIATTR_CBANK_PARAM_SIZE
	.align		4
.L_99:
        /*00d0*/ 	.byte	0x03, 0x19
        /*00d2*/ 	.short	0x0034


	//----- nvinfo : EIATTR_PARAM_CBANK
	.align		4
        /*00d4*/ 	.byte	0x04, 0x0a
        /*00d6*/ 	.short	(.L_101 - .L_100)
	.align		4
.L_100:
        /*00d8*/ 	.word	index@(.nv.constant0._ZN17fastertransformer27addBiasTransposeToMultiHeadIfEEvPKT_S3_PS1_iiiiiii)
        /*00dc*/ 	.short	0x0380
        /*00de*/ 	.short	0x0034


	//----- nvinfo : EIATTR_SW_WAR
	.align		4
.L_101:
        /*00e0*/ 	.byte	0x04, 0x36
        /*00e2*/ 	.short	(.L_103 - .L_102)
.L_102:
        /*00e4*/ 	.word	0x00000008
.L_103:


//--------------------- .nv.info._ZN17fastertransformer32transposeMultiHeadToSingleKernelIfEEvPT_S2_iiii --------------------------
	.section	.nv.info._ZN17fastertransformer32transposeMultiHeadToSingleKernelIfEEvPT_S2_iiii,"",@"SHT_CUDA_INFO"
	.sectionflags	@""
	.align	4


	//----- nvinfo : EIATTR_CUDA_API_VERSION
	.align		4
        /*0000*/ 	.byte	0x04, 0x37
        /*0002*/ 	.short	(.L_105 - .L_104)
.L_104:
        /*0004*/ 	.word	0x00000082


	//----- nvinfo : EIATTR_KPARAM_INFO
	.align		4
.L_105:
        /*0008*/ 	.byte	0x04, 0x17
        /*000a*/ 	.short	(.L_107 - .L_106)
.L_106:
        /*000c*/ 	.word	0x00000000
        /*0010*/ 	.short	0x0005
        /*0012*/ 	.short	0x001c
        /*0014*/ 	.byte	0x00, 0xf0, 0x11, 0x00


	//----- nvinfo : EIATTR_KPARAM_INFO
	.align		4
.L_107:
        /*0018*/ 	.byte	0x04, 0x17
        /*001a*/ 	.short	(.L_109 - .L_108)
.L_108:
        /*001c*/ 	.word	0x00000000
        /*0020*/ 	.short	0x0004
        /*0022*/ 	.short	0x0018
        /*0024*/ 	.byte	0x00, 0xf0, 0x11, 0x00


	//----- nvinfo : EIATTR_KPARAM_INFO
	.align		4
.L_109:
        /*0028*/ 	.byte	0x04, 0x17
        /*002a*/ 	.short	(.L_111 - .L_110)
.L_110:
        /*002c*/ 	.word	0x00000000
        /*0030*/ 	.short	0x0003
        /*0032*/ 	.short	0x0014
        /*0034*/ 	.byte	0x00, 0xf0, 0x11, 0x00


	//----- nvinfo : EIATTR_KPARAM_INFO
	.align		4
.L_111:
        /*0038*/ 	.byte	0x04, 0x17
        /*003a*/ 	.short	(.L_113 - .L_112)
.L_112:
        /*003c*/ 	.word	0x00000000
        /*0040*/ 	.short	0x0002
        /*0042*/ 	.short	0x0010
        /*0044*/ 	.byte	0x00, 0xf0, 0x11, 0x00


	//----- nvinfo : EIATTR_KPARAM_INFO
	.align		4
.L_113:
        /*0048*/ 	.byte	0x04, 0x17
        /*004a*/ 	.short	(.L_115 - .L_114)
.L_114:
        /*004c*/ 	.word	0x00000000
        /*0050*/ 	.short	0x0001
        /*0052*/ 	.short	0x0008
        /*0054*/ 	.byte	0x00, 0xf5, 0x21, 0x00


	//----- nvinfo : EIATTR_KPARAM_INFO
	.align		4
.L_115:
        /*0058*/ 	.byte	0x04, 0x17
        /*005a*/ 	.short	(.L_117 - .L_116)
.L_116:
        /*005c*/ 	.word	0x00000000
        /*0060*/ 	.short	0x0000
        /*0062*/ 	.short	0x0000
        /*0064*/ 	.byte	0x00, 0xf5, 0x21, 0x00


	//----- nvinfo : EIATTR_SPARSE_MMA_MASK
	.align		4
.L_117:
        /*0068*/ 	.byte	0x03, 0x50
        /*006a*/ 	.short	0x0000


	//----- nvinfo : EIATTR_MAXREG_COUNT
	.align		4
        /*006c*/ 	.byte	0x03, 0x1b
        /*006e*/ 	.short	0x00ff


	//----- nvinfo : EIATTR_MERCURY_ISA_VERSION
	.align		4
        /*0070*/ 	.byte	0x03, 0x5f
        /*0072*/ 	.short	0x0101


	//----- nvinfo : EIATTR_VRC_CTA_INIT_COUNT
	.align		4
        /*0074*/ 	.byte	0x02, 0x4a
	.zero		1
	.zero		1


	//----- nvinfo : EIATTR_EXIT_INSTR_OFFSETS
	.align		4
        /*0078*/ 	.byte	0x04, 0x1c
        /*007a*/ 	.short	(.L_119 - .L_118)


	//   ....[0]....
.L_118:
        /*007c*/ 	.word	0x000003e0


	//----- nvinfo : EIATTR_CBANK_PARAM_SIZE
	.align		4
.L_119:
        /*0080*/ 	.byte	0x03, 0x19
        /*0082*/ 	.short	0x0020


	//----- nvinfo : EIATTR_PARAM_CBANK
	.align		4
        /*0084*/ 	.byte	0x04, 0x0a
        /*0086*/ 	.short	(.L_121 - .L_120)
	.align		4
.L_120:
        /*0088*/ 	.word	index@(.nv.constant0._ZN17fastertransformer32transposeMultiHeadToSingleKernelIfEEvPT_S2_iiii)
        /*008c*/ 	.short	0x0380
        /*008e*/ 	.short	0x0020


	//----- nvinfo : EIATTR_SW_WAR
	.align		4
.L_121:
        /*0090*/ 	.byte	0x04, 0x36
        /*0092*/ 	.short	(.L_123 - .L_122)
.L_122:
        /*0094*/ 	.word	0x00000008
.L_123:


//--------------------- .nv.callgraph             --------------------------
	.section	.nv.callgraph,"",@"SHT_CUDA_CALLGRAPH"
	.align	4
	.sectionentsize	8
	.align		4
        /*0000*/ 	.word	0x00000000
	.align		4
        /*0004*/ 	.word	0xffffffff
	.align		4
        /*0008*/ 	.word	0x00000000
	.align		4
        /*000c*/ 	.word	0xfffffffe
	.align		4
        /*0010*/ 	.word	0x00000000
	.align		4
        /*0014*/ 	.word	0xfffffffd
	.align		4
        /*0018*/ 	.word	0x00000000
	.align		4
        /*001c*/ 	.word	0xfffffffc


//--------------------- .text._ZN17fastertransformer32transposeMultiHeadToSingleKernelI6__halfEEvPT_S3_iiii --------------------------
	.section	.text._ZN17fastertransformer32transposeMultiHeadToSingleKernelI6__halfEEvPT_S3_iiii,"ax",@progbits
	.align	128
        .global         _ZN17fastertransformer32transposeMultiHeadToSingleKernelI6__halfEEvPT_S3_iiii
        .type           _ZN17fastertransformer32transposeMultiHeadToSingleKernelI6__halfEEvPT_S3_iiii,@function
        .size           _ZN17fastertransformer32transposeMultiHeadToSingleKernelI6__halfEEvPT_S3_iiii,(.L_x_30 - _ZN17fastertransformer32transposeMultiHeadToSingleKernelI6__halfEEvPT_S3_iiii)
        .other          _ZN17fastertransformer32transposeMultiHeadToSingleKernelI6__halfEEvPT_S3_iiii,@"STO_CUDA_ENTRY STV_DEFAULT"
_ZN17fastertransformer32transposeMultiHeadToSingleKernelI6__halfEEvPT_S3_iiii:
.text._ZN17fastertransformer32transposeMultiHeadToSingleKernelI6__halfEEvPT_S3_iiii:
[----:B------:R-:W-:Y:S01]  /*0000*/  LDC R1, c[0x0][0x37c] ;  /* 0x0000df00ff017b82 */ /* 0x000fe20000000800 */
[----:B------:R-:W0:Y:S07]  /*0010*/  S2R R3, SR_TID.X ;  /* 0x0000000000037919 */ /* 0x000e2e0000002100 */
[----:B------:R-:W0:Y:S01]  /*0020*/  S2UR UR4, SR_CTAID.X ;  /* 0x00000000000479c3 */ /* 0x000e220000002500 */
[----:B------:R-:W1:Y:S07]  /*0030*/  LDCU.64 UR6, c[0x0][0x358] ;  /* 0x00006b00ff0677ac */ /* 0x000e6e0008000a00 */
[----:B------:R-:W0:Y:S08]  /*0040*/  LDC R4, c[0x0][0x360] ;  /* 0x0000d800ff047b82 */ /* 0x000e300000000800 */
[----:B------:R-:W2:Y:S01]  /*0050*/  LDC.64 R10, c[0x0][0x380] ;  /* 0x0000e000ff0a7b82 */ /* 0x000ea20000000a00 */
[----:B0-----:R-:W-:Y:S01]  /*0060*/  IMAD R4, R4, UR4, R3 ;  /* 0x0000000404047c24 */ /* 0x001fe2000f8e0203 */
[----:B------:R-:W0:Y:S06]  /*0070*/  LDCU UR4, c[0x0][0x394] ;  /* 0x00007280ff0477ac */ /* 0x000e2c0008000800 */
[----:B------:R-:W0:Y:S01]  /*0080*/  LDC.64 R2, c[0x0][0x398] ;  /* 0x0000e600ff027b82 */ /* 0x000e220000000a00 */
[----:B--2---:R-:W-:-:S05]  /*0090*/  IMAD.WIDE R10, R4, 0x4, R10 ;  /* 0x00000004040a7825 */ /* 0x004fca00078e020a */
[----:B-1----:R1:W2:Y:S01]  /*00a0*/  LDG.E R0, desc[UR6][R10.64] ;  /* 0x000000060a007981 */ /* 0x0022a2000c1e1900 */
[----:B------:R-:W-:Y:S01]  /*00b0*/  ISETP.GE.AND P1, PT, R4, RZ, PT ;  /* 0x000000ff0400720c */ /* 0x000fe20003f26270 */
[----:B0-----:R-:W-:Y:S02]  /*00c0*/  IMAD R6, R2, UR4, RZ ;  /* 0x0000000402067c24 */ /* 0x001fe4000f8e02ff */
[----:B------:R-:W-:Y:S02]  /*00d0*/  IMAD R5, R3, UR4, RZ ;  /* 0x0000000403057c24 */ /* 0x000fe4000f8e02ff */
[----:B------:R-:W-:-:S03]  /*00e0*/  IMAD R9, R6, R3, RZ ;  /* 0x0000000306097224 */ /* 0x000fc600078e02ff */
[----:B------:R-:W-:Y:S02]  /*00f0*/  IABS R8, R5 ;  /* 0x0000000500087213 */ /* 0x000fe40000000000 */
[----:B------:R-:W-:Y:S02]  /*0100*/  IABS R6, R9 ;  /* 0x0000000900067213 */ /* 0x000fe40000000000 */
[----:B------:R-:W0:Y:S01]  /*0110*/  I2F.RP R14, R8 ;  /* 0x00000008000e7306 */ /* 0x000e220000209400 */
[----:B------:R-:W-:-:S07]  /*0120*/  ISETP.NE.AND P3, PT, R9, RZ, PT ;  /* 0x000000ff0900720c */ /* 0x000fce0003f65270 */
[----:B------:R-:W3:Y:S08]  /*0130*/  I2F.RP R7, R6 ;  /* 0x0000000600077306 */ /* 0x000ef00000209400 */
[----:B0-----:R-:W1:Y:S08]  /*0140*/  MUFU.RCP R14, R14 ;  /* 0x0000000e000e7308 */ /* 0x001e700000001000 */
[----:B---3--:R-:W0:Y:S01]  /*0150*/  MUFU.RCP R7, R7 ;  /* 0x0000000700077308 */ /* 0x008e220000001000 */
[----:B-1----:R-:W-:-:S07]  /*0160*/  VIADD R10, R14, 0xffffffe ;  /* 0x0ffffffe0e0a7836 */ /* 0x002fce0000000000 */
[----:B------:R1:W3:Y:S01]  /*0170*/  F2I.FTZ.U32.TRUNC.NTZ R11, R10 ;  /* 0x0000000a000b7305 */ /* 0x0002e2000021f000 */
[----:B0-----:R-:W-:-:S07]  /*0180*/  VIADD R12, R7, 0xffffffe ;  /* 0x0ffffffe070c7836 */ /* 0x001fce0000000000 */
[----:B------:R0:W4:Y:S01]  /*0190*/  F2I.FTZ.U32.TRUNC.NTZ R13, R12 ;  /* 0x0000000c000d7305 */ /* 0x000122000021f000 */
[----:B-1----:R-:W-:Y:S01]  /*01a0*/  IMAD.MOV.U32 R10, RZ, RZ, RZ ;  /* 0x000000ffff0a7224 */ /* 0x002fe200078e00ff */
[----:B---3--:R-:W-:Y:S01]  /*01b0*/  IADD3 R15, PT, PT, RZ, -R11, RZ ;  /* 0x8000000bff0f7210 */ /* 0x008fe20007ffe0ff */
[----:B0-----:R-:W-:-:S04]  /*01c0*/  HFMA2 R12, -RZ, RZ, 0, 0 ;  /* 0x00000000ff0c7431 */ /* 0x001fc800000001ff */
[----:B------:R-:W-:Y:S02]  /*01d0*/  IMAD R15, R15, R8, RZ ;  /* 0x000000080f0f7224 */ /* 0x000fe400078e02ff */
[----:B----4-:R-:W-:Y:S02]  /*01e0*/  IMAD.MOV R17, RZ, RZ, -R13 ;  /* 0x000000ffff117224 */ /* 0x010fe400078e0a0d */
[----:B------:R-:W-:Y:S01]  /*01f0*/  IMAD.HI.U32 R11, R11, R15, R10 ;  /* 0x0000000f0b0b7227 */ /* 0x000fe200078e000a */
[----:B------:R-:W-:-:S03]  /*0200*/  IABS R10, R3 ;  /* 0x00000003000a7213 */ /* 0x000fc60000000000 */
[----:B------:R-:W-:Y:S01]  /*0210*/  IMAD R7, R17, R6, RZ ;  /* 0x0000000611077224 */ /* 0x000fe200078e02ff */
[----:B------:R-:W0:Y:S03]  /*0220*/  I2F.RP R16, R10 ;  /* 0x0000000a00107306 */ /* 0x000e260000209400 */
[----:B------:R-:W-:Y:S01]  /*0230*/  IMAD.HI.U32 R14, R13, R7, R12 ;  /* 0x000000070d0e7227 */ /* 0x000fe200078e000c */
[----:B------:R-:W-:Y:S02]  /*0240*/  IABS R7, R9 ;  /* 0x0000000900077213 */ /* 0x000fe40000000000 */
[----:B------:R-:W-:Y:S02]  /*0250*/  IABS R13, R4 ;  /* 0x00000004000d7213 */ /* 0x000fe40000000000 */
[----:B------:R-:W-:Y:S01]  /*0260*/  IABS R12, R5 ;  /* 0x00000005000c7213 */ /* 0x000fe20000000000 */
[----:B------:R-:W-:-:S02]  /*0270*/  IMAD.MOV R17, RZ, RZ, -R7 ;  /* 0x000000ffff117224 */ /* 0x000fc400078e0a07 */
[----:B------:R-:W-:-:S04]  /*0280*/  IMAD.HI.U32 R7, R11, R13, RZ ;  /* 0x0000000d0b077227 */ /* 0x000fc800078e00ff */
[----:B------:R-:W-:Y:S01]  /*0290*/  IMAD.MOV R12, RZ, RZ, -R12 ;  /* 0x000000ffff0c7224 */ /* 0x000fe200078e0a0c */
[----:B0-----:R-:W0:Y:S01]  /*02a0*/  MUFU.RCP R16, R16 ;  /* 0x0000001000107308 */ /* 0x001e220000001000 */
[----:B------:R-:W-:-:S04]  /*02b0*/  IMAD.HI.U32 R14, R14, R13, RZ ;  /* 0x0000000d0e0e7227 */ /* 0x000fc800078e00ff */
[--C-:B------:R-:W-:Y:S02]  /*02c0*/  IMAD R15, R7, R12, R13.reuse ;  /* 0x0000000c070f7224 */ /* 0x100fe400078e020d */
[----:B------:R-:W-:-:S03]  /*02d0*/  IMAD R7, R14, R17, R13 ;  /* 0x000000110e077224 */ /* 0x000fc600078e020d */
[----:B------:R-:W-:Y:S02]  /*02e0*/  ISETP.GT.U32.AND P0, PT, R8, R15, PT ;  /* 0x0000000f0800720c */ /* 0x000fe40003f04070 */
[----:B------:R-:W-:Y:S01]  /*02f0*/  ISETP.GT.U32.AND P2, PT, R6, R7, PT ;  /* 0x000000070600720c */ /* 0x000fe20003f44070 */
[----:B0-----:R-:W-:-:S10]  /*0300*/  VIADD R17, R16, 0xffffffe ;  /* 0x0ffffffe10117836 */ /* 0x001fd40000000000 */
[----:B------:R-:W-:Y:S02]  /*0310*/  @!P0 IADD3 R15, PT, PT, R15, -R8, RZ ;  /* 0x800000080f0f8210 */ /* 0x000fe40007ffe0ff */
[----:B------:R-:W-:Y:S01]  /*0320*/  @!P2 IMAD.IADD R7, R7, 0x1, -R6 ;  /* 0x000000010707a824 */ /* 0x000fe200078e0a06 */
[----:B------:R-:W-:Y:S02]  /*0330*/  @!P2 IADD3 R14, PT, PT, R14, 0x1, RZ ;  /* 0x000000010e0ea810 */ /* 0x000fe40007ffe0ff */
[----:B------:R-:W-:Y:S02]  /*0340*/  ISETP.GT.U32.AND P5, PT, R8, R15, PT ;  /* 0x0000000f0800720c */ /* 0x000fe40003fa4070 */
[----:B------:R-:W-:Y:S02]  /*0350*/  ISETP.GE.U32.AND P0, PT, R7, R6, PT ;  /* 0x000000060700720c */ /* 0x000fe40003f06070 */
[----:B------:R-:W0:Y:S01]  /*0360*/  F2I.FTZ.U32.TRUNC.NTZ R7, R17 ;  /* 0x0000001100077305 */ /* 0x000e22000021f000 */
[----:B------:R-:W-:-:S02]  /*0370*/  LOP3.LUT R6, R4, R9, RZ, 0x3c, !PT ;  /* 0x0000000904067212 */ /* 0x000fc400078e3cff */
[----:B------:R-:W-:Y:S02]  /*0380*/  ISETP.NE.AND P2, PT, R5, RZ, PT ;  /* 0x000000ff0500720c */ /* 0x000fe40003f45270 */
[----:B------:R-:W-:Y:S01]  /*0390*/  ISETP.GE.AND P4, PT, R6, RZ, PT ;  /* 0x000000ff0600720c */ /* 0x000fe20003f86270 */
[----:B------:R-:W-:-:S03]  /*03a0*/  HFMA2 R6, -RZ, RZ, 0, 0 ;  /* 0x00000000ff067431 */ /* 0x000fc600000001ff */
[----:B------:R-:W-:Y:S02]  /*03b0*/  @!P5 IMAD.IADD R15, R15, 0x1, -R8 ;  /* 0x000000010f0fd824 */ /* 0x000fe400078e0a08 */
[----:B------:R-:W-:-:S03]  /*03c0*/  @P0 VIADD R14, R14, 0x1 ;  /* 0x000000010e0e0836 */ /* 0x000fc60000000000 */
[----:B------:R-:W-:Y:S01]  /*03d0*/  MOV R16, R15 ;  /* 0x0000000f00107202 */ /* 0x000fe20000000f00 */
[----:B0-----:R-:W-:Y:S01]  /*03e0*/  IMAD.MOV R19, RZ, RZ, -R7 ;  /* 0x000000ffff137224 */ /* 0x001fe200078e0a07 */
[----:B------:R-:W-:Y:S02]  /*03f0*/  LOP3.LUT R15, RZ, R5, RZ, 0x33, !PT ;  /* 0x00000005ff0f7212 */ /* 0x000fe400078e33ff */
[----:B------:R-:W-:Y:S01]  /*0400*/  @!P4 IADD3 R14, PT, PT, -R14, RZ, RZ ;  /* 0x000000ff0e0ec210 */ /* 0x000fe20007ffe1ff */
[----:B------:R-:W-:Y:S01]  /*0410*/  @!P1 IMAD.MOV R16, RZ, RZ, -R16 ;  /* 0x000000ffff109224 */ /* 0x000fe200078e0a10 */
[----:B------:R-:W-:Y:S01]  /*0420*/  @!P3 LOP3.LUT R14, RZ, R9, RZ, 0x33, !PT ;  /* 0x00000009ff0eb212 */ /* 0x000fe200078e33ff */
[----:B------:R-:W-:-:S03]  /*0430*/  IMAD R19, R19, R10, RZ ;  /* 0x0000000a13137224 */ /* 0x000fc600078e02ff */
[----:B------:R-:W-:Y:S01]  /*0440*/  SEL R16, R15, R16, !P2 ;  /* 0x000000100f107207 */ /* 0x000fe20005000000 */
[----:B------:R-:W-:-:S03]  /*0450*/  IMAD.HI.U32 R6, R7, R19, R6 ;  /* 0x0000001307067227 */ /* 0x000fc600078e0006 */
[----:B------:R-:W-:Y:S01]  /*0460*/  IABS R18, R16 ;  /* 0x0000001000127213 */ /* 0x000fe20000000000 */
[----:B------:R-:W-:Y:S01]  /*0470*/  IMAD.MOV R17, RZ, RZ, -R14 ;  /* 0x000000ffff117224 */ /* 0x000fe200078e0a0e */
[----:B------:R-:W-:-:S03]  /*0480*/  LOP3.LUT R16, R16, R3, RZ, 0x3c, !PT ;  /* 0x0000000310107212 */ /* 0x000fc600078e3cff */
[----:B------:R-:W-:Y:S02]  /*0490*/  IMAD.MOV.U32 R7, RZ, RZ, R18 ;  /* 0x000000ffff077224 */ /* 0x000fe400078e0012 */
[----:B------:R-:W-:Y:S02]  /*04a0*/  IMAD R4, R9, R17, R4 ;  /* 0x0000001109047224 */ /* 0x000fe400078e0204 */
[----:B------:R-:W-:-:S03]  /*04b0*/  IMAD.HI.U32 R9, R6, R7, RZ ;  /* 0x0000000706097227 */ /* 0x000fc600078e00ff */
[----:B------:R-:W-:Y:S01]  /*04c0*/  IABS R18, R4 ;  /* 0x0000000400127213 */ /* 0x000fe20000000000 */
[----:B------:R-:W-:Y:S01]  /*04d0*/  IMAD.HI.U32 R6, R6, R13, RZ ;  /* 0x0000000d06067227 */ /* 0x000fe200078e00ff */
[----:B------:R-:W-:Y:S02]  /*04e0*/  IADD3 R17, PT, PT, -R9, RZ, RZ ;  /* 0x000000ff09117210 */ /* 0x000fe40007ffe1ff */
[----:B------:R-:W-:Y:S01]  /*04f0*/  LOP3.LUT R4, R4, R5, RZ, 0x3c, !PT ;  /* 0x0000000504047212 */ /* 0x000fe200078e3cff */
[----:B------:R-:W-:-:S04]  /*0500*/  IMAD.HI.U32 R11, R11, R18, RZ ;  /* 0x000000120b0b7227 */ /* 0x000fc800078e00ff */
[C---:B------:R-:W-:Y:S02]  /*0510*/  IMAD R17, R10.reuse, R17, R7 ;  /* 0x000000110a117224 */ /* 0x040fe400078e0207 */
[----:B------:R-:W-:Y:S02]  /*0520*/  IMAD.MOV R6, RZ, RZ, -R6 ;  /* 0x000000ffff067224 */ /* 0x000fe400078e0a06 */
[----:B------:R-:W-:Y:S01]  /*0530*/  IMAD R7, R11, R12, R18 ;  /* 0x0000000c0b077224 */ /* 0x000fe200078e0212 */
[C---:B------:R-:W-:Y:S01]  /*0540*/  ISETP.GT.U32.AND P6, PT, R10.reuse, R17, PT ;  /* 0x000000110a00720c */ /* 0x040fe20003fc4070 */
[----:B------:R-:W-:Y:S01]  /*0550*/  IMAD R13, R10, R6, R13 ;  /* 0x000000060a0d7224 */ /* 0x000fe200078e020d */
[----:B------:R-:W-:Y:S02]  /*0560*/  LOP3.LUT R6, RZ, R3, RZ, 0x33, !PT ;  /* 0x00000003ff067212 */ /* 0x000fe400078e33ff */
[----:B------:R-:W-:Y:S02]  /*0570*/  ISETP.GT.U32.AND P0, PT, R8, R7, PT ;  /* 0x000000070800720c */ /* 0x000fe40003f04070 */
[----:B------:R-:W-:-:S07]  /*0580*/  ISETP.GT.U32.AND P3, PT, R10, R13, PT ;  /* 0x0000000d0a00720c */ /* 0x000fce0003f64070 */
[----:B------:R-:W-:Y:S02]  /*0590*/  @!P6 IADD3 R17, PT, PT, R17, -R10, RZ ;  /* 0x8000000a1111e210 */ /* 0x000fe40007ffe0ff */
[----:B------:R-:W-:Y:S02]  /*05a0*/  @!P6 IADD3 R9, PT, PT, R9, 0x1, RZ ;  /* 0x000000010909e810 */ /* 0x000fe40007ffe0ff */
[----:B------:R-:W-:Y:S01]  /*05b0*/  @!P0 IADD3 R7, PT, PT, R7, -R8, RZ ;  /* 0x8000000807078210 */ /* 0x000fe20007ffe0ff */
[----:B------:R-:W-:Y:S01]  /*05c0*/  @!P0 VIADD R11, R11, 0x1 ;  /* 0x000000010b0b8836 */ /* 0x000fe20000000000 */
[----:B------:R-:W-:Y:S01]  /*05d0*/  ISETP.GE.U32.AND P5, PT, R17, R10, PT ;  /* 0x0000000a1100720c */ /* 0x000fe20003fa6070 */
[----:B------:R-:W-:Y:S01]  /*05e0*/  @!P3 IMAD.IADD R13, R13, 0x1, -R10 ;  /* 0x000000010d0db824 */ /* 0x000fe200078e0a0a */
[----:B------:R-:W-:Y:S02]  /*05f0*/  ISETP.GE.U32.AND P3, PT, R7, R8, PT ;  /* 0x000000080700720c */ /* 0x000fe40003f66070 */
[----:B------:R-:W-:-:S02]  /*0600*/  ISETP.GE.AND P0, PT, R16, RZ, PT ;  /* 0x000000ff1000720c */ /* 0x000fc40003f06270 */
[----:B------:R-:W-:Y:S02]  /*0610*/  ISETP.GE.AND P6, PT, R4, RZ, PT ;  /* 0x000000ff0400720c */ /* 0x000fe40003fc6270 */
[----:B------:R-:W-:Y:S01]  /*0620*/  ISETP.GT.U32.AND P4, PT, R10, R13, PT ;  /* 0x0000000d0a00720c */ /* 0x000fe20003f84070 */
[----:B------:R-:W0:Y:S04]  /*0630*/  LDC.64 R4, c[0x0][0x388] ;  /* 0x0000e200ff047b82 */ /* 0x000e280000000a00 */
[----:B------:R-:W-:Y:S02]  /*0640*/  @P5 VIADD R9, R9, 0x1 ;  /* 0x0000000109095836 */ /* 0x000fe40000000000 */
[----:B------:R-:W-:Y:S01]  /*0650*/  @P3 VIADD R11, R11, 0x1 ;  /* 0x000000010b0b3836 */ /* 0x000fe20000000000 */
[----:B------:R-:W-:-:S02]  /*0660*/  ISETP.NE.AND P3, PT, R3, RZ, PT ;  /* 0x000000ff0300720c */ /* 0x000fc40003f65270 */
[----:B------:R-:W-:Y:S01]  /*0670*/  @!P0 IADD3 R9, PT, PT, -R9, RZ, RZ ;  /* 0x000000ff09098210 */ /* 0x000fe20007ffe1ff */
[----:B------:R-:W-:Y:S02]  /*0680*/  @!P6 IMAD.MOV R11, RZ, RZ, -R11 ;  /* 0x000000ffff0be224 */ /* 0x000fe400078e0a0b */
[----:B------:R-:W-:Y:S02]  /*0690*/  @!P4 IADD3 R13, PT, PT, R13, -R10, RZ ;  /* 0x8000000a0d0dc210 */ /* 0x000fe40007ffe0ff */
[----:B------:R-:W-:Y:S02]  /*06a0*/  SEL R7, R6, R9, !P3 ;  /* 0x0000000906077207 */ /* 0x000fe40005800000 */
[----:B------:R-:W-:Y:S02]  /*06b0*/  SEL R11, R15, R11, !P2 ;  /* 0x0000000b0f0b7207 */ /* 0x000fe40005000000 */
[----:B------:R-:W-:Y:S01]  /*06c0*/  @!P1 IADD3 R13, PT, PT, -R13, RZ, RZ ;  /* 0x000000ff0d0d9210 */ /* 0x000fe20007ffe1ff */
[----:B------:R-:W-:-:S03]  /*06d0*/  IMAD R7, R14, UR4, R7 ;  /* 0x000000040e077c24 */ /* 0x000fc6000f8e0207 */
[----:B------:R-:W-:Y:S01]  /*06e0*/  SEL R6, R6, R13, !P3 ;  /* 0x0000000d06067207 */ /* 0x000fe20005800000 */
[----:B------:R-:W-:-:S04]  /*06f0*/  IMAD R7, R7, R2, R11 ;  /* 0x0000000207077224 */ /* 0x000fc800078e020b */
[----:B------:R-:W-:-:S04]  /*0700*/  IMAD R7, R7, R3, R6 ;  /* 0x0000000307077224 */ /* 0x000fc800078e0206 */
[----:B0-----:R-:W-:-:S05]  /*0710*/  IMAD.WIDE R4, R7, 0x4, R4 ;  /* 0x0000000407047825 */ /* 0x001fca00078e0204 */
[----:B--2---:R-:W-:Y:S01]  /*0720*/  STG.E desc[UR6][R4.64], R0 ;  /* 0x0000000004007986 */ /* 0x004fe2000c101906 */
[----:B------:R-:W-:Y:S05]  /*0730*/  EXIT ;  /* 0x000000000000794d */ /* 0x000fea0003800000 */
.L_x_0:
[----:B------:R-:W-:-:S00]  /*0740*/  BRA `(.L_x_0) ;  /* 0xfffffffc00fc7947 */ /* 0x000fc0000383ffff */
[----:B------:R-:W-:-:S00]  /*0750*/  NOP ;  /* 0x0000000000007918 */ /* 0x000fc00000000000 */
        /* <DEDUP_REMOVED lines=10> */
.L_x_30:


//--------------------- .text._ZN17fastertransformer27addBiasTransposeToMultiHeadI6__halfEEvPKT_S4_PS2_iiiiiii --------------------------
	.section	.text._ZN17fastertransformer27addBiasTransposeToMultiHeadI6__halfEEvPKT_S4_PS2_iiiiiii,"ax",@progbits
	.align	128
        .global         _ZN17fastertransformer27addBiasTransposeToMultiHeadI6__halfEEvPKT_S4_PS2_iiiiiii
        .type           _ZN17fastertransformer27addBiasTransposeToMultiHeadI6__halfEEvPKT_S4_PS2_iiiiiii,@function
        .size           _ZN17fastertransformer27addBiasTransposeToMultiHeadI6__halfEEvPKT_S4_PS2_iiiiiii,(.L_x_31 - _ZN17fastertransformer27addBiasTransposeToMultiHeadI6__halfEEvPKT_S4_PS2_iiiiiii)
        .other          _ZN17fastertransformer27addBiasTransposeToMultiHeadI6__halfEEvPKT_S4_PS2_iiiiiii,@"STO_CUDA_ENTRY STV_DEFAULT"
_ZN17fastertransformer27addBiasTransposeToMultiHeadI6__halfEEvPKT_S4_PS2_iiiiiii:
.text._ZN17fastertransformer27addBiasTransposeToMultiHeadI6__halfEEvPKT_S4_PS2_iiiiiii:
[----:B------:R-:W-:Y:S08]  /*0000*/  LDC R1, c[0x0][0x37c] ;  /* 0x0000df00ff017b82 */ /* 0x000ff00000000800 */
[----:B------:R-:W0:Y:S02]  /*0010*/  LDC R0, c[0x0][0x3b0] ;  /* 0x0000ec00ff007b82 */ /* 0x000e240000000800 */
[----:B0-----:R-:W-:-:S13]  /*0020*/  ISETP.GE.AND P0, PT, R0, 0x1, PT ;  /* 0x000000010000780c */ /* 0x001fda0003f06270 */
[----:B------:R-:W-:Y:S05]  /*0030*/  @!P0 EXIT ;  /* 0x000000000000894d */ /* 0x000fea0003800000 */
[----:B------:R-:W0:Y:S02]  /*0040*/  LDCU UR7, c[0x0][0x3ac] ;  /* 0x00007580ff0777ac */ /* 0x000e240008000800 */
[----:B0-----:R-:W-:-:S06]  /*0050*/  UISETP.GE.AND UP0, UPT, UR7, 0x1, UPT ;  /* 0x000000010700788c */ /* 0x001fcc000bf06270 */
[----:B------:R-:W-:-:S13]  /*0060*/  PLOP3.LUT P0, PT, PT, PT, UP0, 0x80, 0x8 ;  /* 0x000000000008781c */ /* 0x000fda0003f0f008 */
[----:B------:R-:W-:Y:S05]  /*0070*/  @!P0 EXIT ;  /* 0x000000000000894d */ /* 0x000fea0003800000 */
[----:B------:R-:W0:Y:S01]  /*0080*/  S2R R0, SR_TID.X ;  /* 0x0000000000007919 */ /* 0x000e220000002100 */
[----:B------:R-:W1:Y:S01]  /*0090*/  S2UR UR4, SR_CTAID.X ;  /* 0x00000000000479c3 */ /* 0x000e620000002500 */
[----:B------:R-:W2:Y:S01]  /*00a0*/  LDCU UR14, c[0x0][0x360] ;  /* 0x00006c00ff0e77ac */ /* 0x000ea20008000800 */
[----:B------:R-:W-:Y:S01]  /*00b0*/  IMAD.U32 R3, RZ, RZ, UR7 ;  /* 0x00000007ff037e24 */ /* 0x000fe2000f8e00ff */
[----:B------:R-:W3:Y:S05]  /*00c0*/  LDCU UR5, c[0x0][0x3a4] ;  /* 0x00007480ff0577ac */ /* 0x000eea0008000800 */
[----:B------:R-:W4:Y:S01]  /*00d0*/  S2UR UR15, SR_CTAID.Y ;  /* 0x00000000000f79c3 */ /* 0x000f220000002600 */
[----:B------:R-:W3:Y:S01]  /*00e0*/  LDCU UR9, c[0x0][0x398] ;  /* 0x00007300ff0977ac */ /* 0x000ee20008000800 */
[----:B------:R-:W5:Y:S01]  /*00f0*/  LDCU UR8, c[0x0][0x3a0] ;  /* 0x00007400ff0877ac */ /* 0x000f620008000800 */
[----:B------:R-:W5:Y:S01]  /*0100*/  LDCU UR6, c[0x0][0x39c] ;  /* 0x00007380ff0677ac */ /* 0x000f620008000800 */
[----:B------:R-:W4:Y:S01]  /*0110*/  LDCU UR10, c[0x0][0x3a8] ;  /* 0x00007500ff0a77ac */ /* 0x000f220008000800 */
[----:B-1----:R-:W-:-:S02]  /*0120*/  UIMAD UR11, UR4, UR7, URZ ;  /* 0x00000007040b72a4 */ /* 0x002fc4000f8e02ff */
[----:B--2---:R-:W-:Y:S02]  /*0130*/  UIMAD UR4, UR4, UR14, URZ ;  /* 0x0000000e040472a4 */ /* 0x004fe4000f8e02ff */
[----:B---3--:R-:W-:Y:S02]  /*0140*/  UIMAD UR5, UR5, UR9, URZ ;  /* 0x00000009050572a4 */ /* 0x008fe4000f8e02ff */
[----:B------:R-:W-:Y:S02]  /*0150*/  ULOP3.LUT UR12, UR7, 0x7ffffffe, URZ, 0xc0, !UPT ;  /* 0x7ffffffe070c7892 */ /* 0x000fe4000f8ec0ff */
[----:B0-----:R-:W-:Y:S01]  /*0160*/  IMAD R0, R3, UR4, R0 ;  /* 0x0000000403007c24 */ /* 0x001fe2000f8e0200 */
[----:B------:R-:W0:Y:S01]  /*0170*/  LDCU.64 UR16, c[0x0][0x358] ;  /* 0x00006b00ff1077ac */ /* 0x000e220008000a00 */
[----:B-----5:R-:W-:Y:S02]  /*0180*/  UIMAD UR8, UR6, UR8, URZ ;  /* 0x00000008060872a4 */ /* 0x020fe4000f8e02ff */
[----:B------:R-:W-:-:S02]  /*0190*/  UIMAD UR9, UR9, UR6, URZ ;  /* 0x00000006090972a4 */ /* 0x000fc4000f8e02ff */
[----:B------:R-:W-:Y:S02]  /*01a0*/  UIMAD UR13, UR14, UR8, URZ ;  /* 0x000000080e0d72a4 */ /* 0x000fe4000f8e02ff */
[----:B----4-:R-:W-:Y:S01]  /*01b0*/  UIMAD UR10, UR5, UR10, URZ ;  /* 0x0000000a050a72a4 */ /* 0x010fe2000f8e02ff */
[----:B------:R-:W-:-:S11]  /*01c0*/  UMOV UR4, URZ ;  /* 0x000000ff00047c82 */ /* 0x000fd60008000000 */
.L_x_13:
[----:B-1----:R-:W1:Y:S01]  /*01d0*/  S2R R17, SR_TID.Y ;  /* 0x0000000000117919 */ /* 0x002e620000002200 */
[----:B------:R-:W2:Y:S01]  /*01e0*/  LDCU UR6, c[0x0][0x3ac] ;  /* 0x00007580ff0677ac */ /* 0x000ea20008000800 */
[----:B0-----:R-:W-:Y:S02]  /*01f0*/  HFMA2 R3, -RZ, RZ, 0, 0 ;  /* 0x00000000ff037431 */ /* 0x001fe400000001ff */
[----:B------:R-:W-:Y:S01]  /*0200*/  IMAD.MOV.U32 R8, RZ, RZ, -0x1 ;  /* 0xffffffffff087424 */ /* 0x000fe200078e00ff */
[----:B------:R-:W3:Y:S01]  /*0210*/  LDCU UR18, c[0x0][0x3b0] ;  /* 0x00007600ff1277ac */ /* 0x000ee20008000800 */
[----:B------:R-:W4:Y:S01]  /*0220*/  LDCU UR7, c[0x0][0x364] ;  /* 0x00006c80ff0777ac */ /* 0x000f220008000800 */
[----:B--2---:R-:W-:Y:S02]  /*0230*/  UISETP.NE.AND UP1, UPT, UR6, 0x1, UPT ;  /* 0x000000010600788c */ /* 0x004fe4000bf25270 */
[----:B---3--:R-:W-:Y:S02]  /*0240*/  UIMAD UR6, UR15, UR18, UR4 ;  /* 0x000000120f0672a4 */ /* 0x008fe4000f8e0204 */
[----:B------:R-:W-:-:S02]  /*0250*/  UIADD3 UR4, UPT, UPT, UR4, 0x1, URZ ;  /* 0x0000000104047890 */ /* 0x000fc4000fffe0ff */
[----:B----4-:R-:W-:Y:S02]  /*0260*/  UIMAD UR6, UR6, UR7, URZ ;  /* 0x00000007060672a4 */ /* 0x010fe4000f8e02ff */
[----:B------:R-:W-:-:S04]  /*0270*/  UISETP.NE.AND UP0, UPT, UR4, UR18, UPT ;  /* 0x000000120400728c */ /* 0x000fc8000bf05270 */
[----:B-1----:R-:W-:Y:S01]  /*0280*/  VIADD R9, R17, UR6 ;  /* 0x0000000611097c36 */ /* 0x002fe20008000000 */
[----:B-----5:R-:W-:Y:S06]  /*0290*/  BRA.U !UP1, `(.L_x_1) ;  /* 0x0000000d09d87547 */ /* 0x020fec000b800000 */
[----:B------:R-:W-:Y:S01]  /*02a0*/  IABS R20, UR5 ;  /* 0x0000000500147c13 */ /* 0x000fe20008000000 */
[----:B------:R-:W1:Y:S01]  /*02b0*/  S2R R11, SR_TID.X ;  /* 0x00000000000b7919 */ /* 0x000e620000002100 */
[----:B------:R-:W2:Y:S01]  /*02c0*/  LDC R10, c[0x0][0x3a4] ;  /* 0x0000e900ff0a7b82 */ /* 0x000ea20000000800 */
[----:B------:R-:W-:Y:S01]  /*02d0*/  UIMAD UR7, UR11, UR14, UR14 ;  /* 0x0000000e0b0772a4 */ /* 0x000fe2000f8e020e */
[----:B------:R-:W3:Y:S01]  /*02e0*/  I2F.RP R6, R20 ;  /* 0x0000001400067306 */ /* 0x000ee20000209400 */
[----:B------:R-:W-:Y:S01]  /*02f0*/  IMAD R15, R0, UR8, R17 ;  /* 0x00000008000f7c24 */ /* 0x000fe2000f8e0211 */
[----:B------:R-:W-:Y:S01]  /*0300*/  MOV R8, 0xffffffff ;  /* 0xffffffff00087802 */ /* 0x000fe20000000f00 */
[----:B------:R-:W-:Y:S01]  /*0310*/  IMAD.MOV.U32 R13, RZ, RZ, R0 ;  /* 0x000000ffff0d7224 */ /* 0x000fe200078e0000 */
[----:B------:R-:W4:Y:S01]  /*0320*/  LDCU UR18, c[0x0][0x39c] ;  /* 0x00007380ff1277ac */ /* 0x000f220008000800 */
[----:B------:R-:W-:Y:S01]  /*0330*/  VIADD R15, R15, UR6 ;  /* 0x000000060f0f7c36 */ /* 0x000fe20008000000 */
[----:B------:R-:W0:Y:S08]  /*0340*/  LDC R12, c[0x0][0x3a0] ;  /* 0x0000e800ff0c7b82 */ /* 0x000e300000000800 */
[----:B------:R-:W0:Y:S01]  /*0350*/  LDC.64 R2, c[0x0][0x380] ;  /* 0x0000e000ff027b82 */ /* 0x000e220000000a00 */
[----:B---3--:R-:W3:Y:S01]  /*0360*/  MUFU.RCP R6, R6 ;  /* 0x0000000600067308 */ /* 0x008ee20000001000 */
[----:B-1----:R-:W-:Y:S01]  /*0370*/  VIADD R11, R11, UR7 ;  /* 0x000000070b0b7c36 */ /* 0x002fe20008000000 */
[----:B------:R-:W-:Y:S01]  /*0380*/  UIADD3 UR7, UPT, UPT, -UR12, URZ, URZ ;  /* 0x000000ff0c077290 */ /* 0x000fe2000fffe1ff */
[----:B---3--:R-:W-:-:S02]  /*0390*/  VIADD R4, R6, 0xffffffe ;  /* 0x0ffffffe06047836 */ /* 0x008fc40000000000 */
[----:B------:R-:W-:-:S03]  /*03a0*/  IMAD R17, R11, UR8, R17 ;  /* 0x000000080b117c24 */ /* 0x000fc6000f8e0211 */
[----:B------:R1:W3:Y:S02]  /*03b0*/  F2I.FTZ.U32.TRUNC.NTZ R5, R4 ;  /* 0x0000000400057305 */ /* 0x0002e4000021f000 */
[----:B------:R-:W-:Y:S01]  /*03c0*/  IADD3 R17, PT, PT, R17, UR6, RZ ;  /* 0x0000000611117c10 */ /* 0x000fe2000fffe0ff */
[----:B-1----:R-:W-:Y:S01]  /*03d0*/  IMAD.MOV.U32 R4, RZ, RZ, RZ ;  /* 0x000000ffff047224 */ /* 0x002fe200078e00ff */
[----:B---3--:R-:W-:-:S05]  /*03e0*/  IADD3 R19, PT, PT, RZ, -R5, RZ ;  /* 0x80000005ff137210 */ /* 0x008fca0007ffe0ff */
[----:B------:R-:W-:-:S04]  /*03f0*/  IMAD R19, R19, R20, RZ ;  /* 0x0000001413137224 */ /* 0x000fc800078e02ff */
[----:B--2-4-:R-:W-:-:S07]  /*0400*/  IMAD.HI.U32 R19, R5, R19, R4 ;  /* 0x0000001305137227 */ /* 0x014fce00078e0004 */
.L_x_8:
[----:B------:R-:W-:Y:S02]  /*0410*/  IABS R21, R13 ;  /* 0x0000000d00157213 */ /* 0x000fe40000000000 */
[----:B------:R-:W-:Y:S02]  /*0420*/  IABS R4, UR5 ;  /* 0x0000000500047c13 */ /* 0x000fe40008000000 */
[----:B------:R-:W-:Y:S01]  /*0430*/  IABS R14, UR5 ;  /* 0x00000005000e7c13 */ /* 0x000fe20008000000 */
[----:B------:R-:W-:Y:S01]  /*0440*/  IMAD.HI.U32 R19, R19, R21, RZ ;  /* 0x0000001513137227 */ /* 0x000fe200078e00ff */
[----:B------:R-:W-:-:S03]  /*0450*/  LOP3.LUT R16, RZ, UR5, RZ, 0x33, !PT ;  /* 0x00000005ff107c12 */ /* 0x000fc6000f8e33ff */
[----:B------:R-:W-:Y:S01]  /*0460*/  IMAD.MOV R6, RZ, RZ, -R4 ;  /* 0x000000ffff067224 */ /* 0x000fe200078e0a04 */
[----:B------:R-:W-:-:S03]  /*0470*/  LOP3.LUT R4, R13, UR5, RZ, 0x3c, !PT ;  /* 0x000000050d047c12 */ /* 0x000fc6000f8e3cff */
[----:B------:R-:W-:Y:S01]  /*0480*/  IMAD R23, R19, R6, R21 ;  /* 0x0000000613177224 */ /* 0x000fe200078e0215 */
[----:B------:R-:W-:-:S04]  /*0490*/  ISETP.GE.AND P2, PT, R4, RZ, PT ;  /* 0x000000ff0400720c */ /* 0x000fc80003f46270 */
[----:B------:R-:W-:-:S13]  /*04a0*/  ISETP.GT.U32.AND P1, PT, R20, R23, PT ;  /* 0x000000171400720c */ /* 0x000fda0003f24070 */
[----:B------:R-:W-:Y:S01]  /*04b0*/  @!P1 IMAD.IADD R23, R23, 0x1, -R14 ;  /* 0x0000000117179824 */ /* 0x000fe200078e0a0e */
[----:B------:R-:W-:Y:S02]  /*04c0*/  @!P1 IADD3 R19, PT, PT, R19, 0x1, RZ ;  /* 0x0000000113139810 */ /* 0x000fe40007ffe0ff */
[----:B------:R-:W-:Y:S02]  /*04d0*/  ISETP.NE.AND P1, PT, RZ, UR5, PT ;  /* 0x00000005ff007c0c */ /* 0x000fe4000bf25270 */
[----:B------:R-:W-:-:S13]  /*04e0*/  ISETP.GE.U32.AND P0, PT, R23, R20, PT ;  /* 0x000000141700720c */ /* 0x000fda0003f06070 */
[----:B------:R-:W-:-:S04]  /*04f0*/  @P0 VIADD R19, R19, 0x1 ;  /* 0x0000000113130836 */ /* 0x000fc80000000000 */
[----:B------:R-:W-:-:S05]  /*0500*/  @!P2 IMAD.MOV R19, RZ, RZ, -R19 ;  /* 0x000000ffff13a224 */ /* 0x000fca00078e0a13 */
[----:B------:R-:W-:-:S04]  /*0510*/  SEL R7, R16, R19, !P1 ;  /* 0x0000001310077207 */ /* 0x000fc80004800000 */
[----:B------:R-:W-:-:S13]  /*0520*/  ISETP.NE.AND P3, PT, R7, R8, PT ;  /* 0x000000080700720c */ /* 0x000fda0003f65270 */
[----:B------:R-:W1:Y:S01]  /*0530*/  @P3 LDC.64 R4, c[0x0][0x388] ;  /* 0x0000e200ff043b82 */ /* 0x000e620000000a00 */
[----:B------:R-:W-:-:S04]  /*0540*/  @P3 IMAD R19, R7, UR8, R9 ;  /* 0x0000000807133c24 */ /* 0x000fc8000f8e0209 */
[----:B-1----:R-:W-:-:S05]  /*0550*/  @P3 IMAD.WIDE R4, R19, 0x2, R4 ;  /* 0x0000000213043825 */ /* 0x002fca00078e0204 */
[----:B0----5:R0:W5:Y:S01]  /*0560*/  @P3 LDG.E.U16 R18, desc[UR16][R4.64] ;  /* 0x0000001004123981 */ /* 0x021162000c1e1500 */
[----:B------:R-:W1:Y:S01]  /*0570*/  I2F.RP R20, R14 ;  /* 0x0000000e00147306 */ /* 0x000e620000209400 */
[----:B------:R-:W-:Y:S01]  /*0580*/  ISETP.GE.AND P0, PT, R9, UR8, PT ;  /* 0x0000000809007c0c */ /* 0x000fe2000bf06270 */
[----:B------:R-:W-:Y:S01]  /*0590*/  BSSY.RECONVERGENT B0, `(.L_x_2) ;  /* 0x0000051000007945 */ /* 0x000fe20003800200 */
[----:B------:R-:W-:Y:S02]  /*05a0*/  @P3 IMAD.MOV.U32 R8, RZ, RZ, R7 ;  /* 0x000000ffff083224 */ /* 0x000fe400078e0007 */
[----:B------:R-:W-:-:S03]  /*05b0*/  ISETP.GE.OR P2, PT, R13, UR10, P0 ;  /* 0x0000000a0d007c0c */ /* 0x000fc60008746670 */
[----:B-1----:R-:W1:Y:S02]  /*05c0*/  MUFU.RCP R20, R20 ;  /* 0x0000001400147308 */ /* 0x002e640000001000 */
[----:B-1----:R-:W-:-:S06]  /*05d0*/  IADD3 R19, PT, PT, R20, 0xffffffe, RZ ;  /* 0x0ffffffe14137810 */ /* 0x002fcc0007ffe0ff */
[----:B------:R-:W1:Y:S02]  /*05e0*/  F2I.FTZ.U32.TRUNC.NTZ R19, R19 ;  /* 0x0000001300137305 */ /* 0x000e64000021f000 */
[----:B0-----:R-:W-:Y:S05]  /*05f0*/  @P2 BRA `(.L_x_3) ;  /* 0x0000000400282947 */ /* 0x001fea0003800000 */
[----:B------:R-:W-:Y:S01]  /*0600*/  IABS R20, R10 ;  /* 0x0000000a00147213 */ /* 0x000fe20000000000 */
[----:B------:R-:W-:Y:S01]  /*0610*/  IMAD.MOV.U32 R4, RZ, RZ, RZ ;  /* 0x000000ffff047224 */ /* 0x000fe200078e00ff */
[----:B------:R-:W-:Y:S02]  /*0620*/  IABS R22, R12 ;  /* 0x0000000c00167213 */ /* 0x000fe40000000000 */
[----:B------:R-:W0:Y:S01]  /*0630*/  I2F.RP R24, R20 ;  /* 0x0000001400187306 */ /* 0x000e220000209400 */
[----:B------:R-:W-:Y:S02]  /*0640*/  ISETP.GE.AND P3, PT, R13, RZ, PT ;  /* 0x000000ff0d00720c */ /* 0x000fe40003f66270 */
[----:B------:R-:W-:-:S05]  /*0650*/  ISETP.GT.U32.AND P2, PT, R14, R23, PT ;  /* 0x000000170e00720c */ /* 0x000fca0003f44070 */
[----:B------:R-:W2:Y:S08]  /*0660*/  I2F.RP R26, R22 ;  /* 0x00000016001a7306 */ /* 0x000eb00000209400 */
[----:B0-----:R-:W0:Y:S08]  /*0670*/  MUFU.RCP R24, R24 ;  /* 0x0000001800187308 */ /* 0x001e300000001000 */
[----:B--2---:R-:W-:Y:S01]  /*0680*/  MUFU.RCP R26, R26 ;  /* 0x0000001a001a7308 */ /* 0x004fe20000001000 */
[----:B0-----:R-:W-:-:S02]  /*0690*/  VIADD R5, R24, 0xffffffe ;  /* 0x0ffffffe18057836 */ /* 0x001fc40000000000 */
[----:B------:R-:W-:-:S05]  /*06a0*/  IMAD.IADD R24, R23, 0x1, -R14 ;  /* 0x0000000117187824 */ /* 0x000fca00078e0a0e */
[----:B------:R-:W0:Y:S01]  /*06b0*/  F2I.FTZ.U32.TRUNC.NTZ R5, R5 ;  /* 0x0000000500057305 */ /* 0x000e22000021f000 */
[----:B------:R-:W-:-:S04]  /*06c0*/  SEL R23, R24, R23, !P2 ;  /* 0x0000001718177207 */ /* 0x000fc80005000000 */
[----:B------:R-:W-:Y:S02]  /*06d0*/  @!P3 IADD3 R23, PT, PT, -R23, RZ, RZ ;  /* 0x000000ff1717b210 */ /* 0x000fe40007ffe1ff */
[----:B0-----:R-:W-:-:S05]  /*06e0*/  IADD3 R25, PT, PT, RZ, -R5, RZ ;  /* 0x80000005ff197210 */ /* 0x001fca0007ffe0ff */
[----:B------:R-:W-:-:S04]  /*06f0*/  IMAD R25, R25, R20, RZ ;  /* 0x0000001419197224 */ /* 0x000fc800078e02ff */
[----:B------:R-:W-:Y:S01]  /*0700*/  IMAD.HI.U32 R4, R5, R25, R4 ;  /* 0x0000001905047227 */ /* 0x000fe200078e0004 */
[----:B------:R-:W-:-:S03]  /*0710*/  SEL R25, R16, R23, !P1 ;  /* 0x0000001710197207 */ /* 0x000fc60004800000 */
[----:B------:R-:W-:Y:S01]  /*0720*/  VIADD R5, R26, 0xffffffe ;  /* 0x0ffffffe1a057836 */ /* 0x000fe20000000000 */
[----:B------:R-:W-:-:S05]  /*0730*/  IABS R27, R25 ;  /* 0x00000019001b7213 */ /* 0x000fca0000000000 */
[----:B------:R-:W0:Y:S01]  /*0740*/  F2I.FTZ.U32.TRUNC.NTZ R5, R5 ;  /* 0x0000000500057305 */ /* 0x000e22000021f000 */
[----:B------:R-:W-:-:S04]  /*0750*/  IMAD.HI.U32 R23, R4, R27, RZ ;  /* 0x0000001b04177227 */ /* 0x000fc800078e00ff */
[----:B------:R-:W-:-:S04]  /*0760*/  IMAD.HI.U32 R4, R4, R21, RZ ;  /* 0x0000001504047227 */ /* 0x000fc800078e00ff */
[----:B------:R-:W-:Y:S01]  /*0770*/  IMAD.MOV R24, RZ, RZ, -R23 ;  /* 0x000000ffff187224 */ /* 0x000fe200078e0a17 */
[----:B------:R-:W-:-:S03]  /*0780*/  IADD3 R4, PT, PT, -R4, RZ, RZ ;  /* 0x000000ff04047210 */ /* 0x000fc60007ffe1ff */
[C---:B------:R-:W-:Y:S02]  /*0790*/  IMAD R27, R20.reuse, R24, R27 ;  /* 0x00000018141b7224 */ /* 0x040fe400078e021b */
[----:B0-----:R-:W-:Y:S02]  /*07a0*/  IMAD.MOV R29, RZ, RZ, -R5 ;  /* 0x000000ffff1d7224 */ /* 0x001fe400078e0a05 */
[C---:B------:R-:W-:Y:S01]  /*07b0*/  IMAD R21, R20.reuse, R4, R21 ;  /* 0x0000000414157224 */ /* 0x040fe200078e0215 */
[----:B------:R-:W-:Y:S01]  /*07c0*/  MOV R4, RZ ;  /* 0x000000ff00047202 */ /* 0x000fe20000000f00 */
[----:B------:R-:W-:Y:S01]  /*07d0*/  IMAD R29, R29, R22, RZ ;  /* 0x000000161d1d7224 */ /* 0x000fe200078e02ff */
[----:B------:R-:W-:-:S03]  /*07e0*/  ISETP.GT.U32.AND P5, PT, R20, R27, PT ;  /* 0x0000001b1400720c */ /* 0x000fc60003fa4070 */
[----:B------:R-:W-:Y:S01]  /*07f0*/  IMAD.HI.U32 R4, R5, R29, R4 ;  /* 0x0000001d05047227 */ /* 0x000fe200078e0004 */
[----:B------:R-:W-:-:S05]  /*0800*/  IABS R29, R9 ;  /* 0x00000009001d7213 */ /* 0x000fca0000000000 */
[----:B------:R-:W-:-:S04]  /*0810*/  IMAD.HI.U32 R24, R4, R29, RZ ;  /* 0x0000001d04187227 */ /* 0x000fc800078e00ff */
[----:B------:R-:W-:Y:S02]  /*0820*/  IMAD.MOV R4, RZ, RZ, -R24 ;  /* 0x000000ffff047224 */ /* 0x000fe400078e0a18 */
[----:B------:R-:W-:Y:S02]  /*0830*/  @!P5 IMAD.IADD R27, R27, 0x1, -R20 ;  /* 0x000000011b1bd824 */ /* 0x000fe400078e0a14 */
[----:B------:R-:W-:Y:S02]  /*0840*/  IMAD R29, R22, R4, R29 ;  /* 0x00000004161d7224 */ /* 0x000fe400078e021d */
[----:B------:R-:W-:Y:S01]  /*0850*/  IMAD.WIDE R4, R15, 0x2, R2 ;  /* 0x000000020f047825 */ /* 0x000fe200078e0202 */
[----:B------:R-:W-:-:S04]  /*0860*/  ISETP.GE.U32.AND P4, PT, R27, R20, PT ;  /* 0x000000141b00720c */ /* 0x000fc80003f86070 */
[----:B------:R0:W2:Y:S01]  /*0870*/  LDG.E.U16 R27, desc[UR16][R4.64] ;  /* 0x00000010041b7981 */ /* 0x0000a2000c1e1500 */
[----:B------:R-:W-:Y:S01]  /*0880*/  ISETP.GT.U32.AND P6, PT, R20, R21, PT ;  /* 0x000000151400720c */ /* 0x000fe20003fc4070 */
[----:B------:R-:W-:Y:S01]  /*0890*/  @!P5 VIADD R23, R23, 0x1 ;  /* 0x000000011717d836 */ /* 0x000fe20000000000 */
[----:B------:R-:W-:Y:S02]  /*08a0*/  ISETP.GT.U32.AND P2, PT, R22, R29, PT ;  /* 0x0000001d1600720c */ /* 0x000fe40003f44070 */
[----:B------:R-:W-:-:S04]  /*08b0*/  LOP3.LUT R25, R25, R10, RZ, 0x3c, !PT ;  /* 0x0000000a19197212 */ /* 0x000fc800078e3cff */
[----:B------:R-:W-:Y:S01]  /*08c0*/  @P4 VIADD R23, R23, 0x1 ;  /* 0x0000000117174836 */ /* 0x000fe20000000000 */
[----:B------:R-:W-:Y:S01]  /*08d0*/  ISETP.GE.AND P4, PT, R25, RZ, PT ;  /* 0x000000ff1900720c */ /* 0x000fe20003f86270 */
[----:B0-----:R-:W0:Y:S03]  /*08e0*/  LDC.64 R4, c[0x0][0x390] ;  /* 0x0000e400ff047b82 */ /* 0x001e260000000a00 */
[----:B------:R-:W-:Y:S02]  /*08f0*/  @!P6 IMAD.IADD R21, R21, 0x1, -R20 ;  /* 0x000000011515e824 */ /* 0x000fe400078e0a14 */
[----:B------:R-:W-:Y:S02]  /*0900*/  @!P2 IADD3 R29, PT, PT, R29, -R22, RZ ;  /* 0x800000161d1da210 */ /* 0x000fe40007ffe0ff */
[----:B------:R-:W-:Y:S02]  /*0910*/  @!P2 IADD3 R24, PT, PT, R24, 0x1, RZ ;  /* 0x000000011818a810 */ /* 0x000fe40007ffe0ff */
[----:B------:R-:W-:-:S02]  /*0920*/  ISETP.GT.U32.AND P6, PT, R20, R21, PT ;  /* 0x000000151400720c */ /* 0x000fc40003fc4070 */
[----:B------:R-:W-:Y:S01]  /*0930*/  ISETP.GE.U32.AND P5, PT, R29, R22, PT ;  /* 0x000000161d00720c */ /* 0x000fe20003fa6070 */
[----:B------:R-:W-:Y:S01]  /*0940*/  @!P4 IMAD.MOV R23, RZ, RZ, -R23 ;  /* 0x000000ffff17c224 */ /* 0x000fe200078e0a17 */
[----:B------:R-:W-:Y:S02]  /*0950*/  LOP3.LUT R22, R9, R12, RZ, 0x3c, !PT ;  /* 0x0000000c09167212 */ /* 0x000fe400078e3cff */
[----:B------:R-:W-:-:S07]  /*0960*/  ISETP.NE.AND P2, PT, R12, RZ, PT ;  /* 0x000000ff0c00720c */ /* 0x000fce0003f45270 */
[----:B------:R-:W-:Y:S01]  /*0970*/  @!P6 IMAD.IADD R21, R21, 0x1, -R20 ;  /* 0x000000011515e824 */ /* 0x000fe200078e0a14 */
[----:B------:R-:W-:Y:S01]  /*0980*/  ISETP.GE.AND P6, PT, R22, RZ, PT ;  /* 0x000000ff1600720c */ /* 0x000fe20003fc6270 */
[----:B------:R-:W-:Y:S01]  /*0990*/  @P5 VIADD R24, R24, 0x1 ;  /* 0x0000000118185836 */ /* 0x000fe20000000000 */
[----:B------:R-:W-:Y:S01]  /*09a0*/  ISETP.NE.AND P5, PT, R10, RZ, PT ;  /* 0x000000ff0a00720c */ /* 0x000fe20003fa5270 */
[----:B------:R-:W-:Y:S01]  /*09b0*/  @!P3 IMAD.MOV R21, RZ, RZ, -R21 ;  /* 0x000000ffff15b224 */ /* 0x000fe200078e0a15 */
[----:B------:R-:W-:-:S04]  /*09c0*/  LOP3.LUT R20, RZ, R10, RZ, 0x33, !PT ;  /* 0x0000000aff147212 */ /* 0x000fc800078e33ff */
[C---:B------:R-:W-:Y:S02]  /*09d0*/  SEL R22, R20.reuse, R23, !P5 ;  /* 0x0000001714167207 */ /* 0x040fe40006800000 */
[----:B------:R-:W-:-:S03]  /*09e0*/  SEL R20, R20, R21, !P5 ;  /* 0x0000001514147207 */ /* 0x000fc60006800000 */
[----:B------:R-:W-:Y:S02]  /*09f0*/  @!P6 IADD3 R24, PT, PT, -R24, RZ, RZ ;  /* 0x000000ff1818e210 */ /* 0x000fe40007ffe1ff */
[----:B------:R-:W-:-:S05]  /*0a00*/  @!P2 LOP3.LUT R24, RZ, R12, RZ, 0x33, !PT ;  /* 0x0000000cff18a212 */ /* 0x000fca00078e33ff */
[----:B------:R-:W-:Y:S01]  /*0a10*/  IMAD R7, R7, UR9, R24 ;  /* 0x0000000907077c24 */ /* 0x000fe2000f8e0218 */
[----:B------:R-:W-:-:S03]  /*0a20*/  IADD3 R24, PT, PT, -R24, RZ, RZ ;  /* 0x000000ff18187210 */ /* 0x000fc60007ffe1ff */
[----:B------:R-:W-:-:S04]  /*0a30*/  IMAD R7, R22, UR18, R7 ;  /* 0x0000001216077c24 */ /* 0x000fc8000f8e0207 */
[----:B------:R-:W-:Y:S02]  /*0a40*/  IMAD R20, R7, R10, R20 ;  /* 0x0000000a07147224 */ /* 0x000fe400078e0214 */
[----:B------:R-:W-:-:S04]  /*0a50*/  IMAD R7, R12, R24, R9 ;  /* 0x000000180c077224 */ /* 0x000fc800078e0209 */
[----:B------:R-:W-:-:S04]  /*0a60*/  IMAD R7, R20, R12, R7 ;  /* 0x0000000c14077224 */ /* 0x000fc800078e0207 */
[----:B0-----:R-:W-:-:S04]  /*0a70*/  IMAD.WIDE R4, R7, 0x2, R4 ;  /* 0x0000000207047825 */ /* 0x001fc800078e0204 */
[----:B--2--5:R-:W-:-:S05]  /*0a80*/  HADD2 R27, R27.H0_H0, R18.H0_H0 ;  /* 0x200000121b1b7230 */ /* 0x024fca0000000800 */
[----:B------:R0:W-:Y:S02]  /*0a90*/  STG.E.U16 desc[UR16][R4.64], R27 ;  /* 0x0000001b04007986 */ /* 0x0001e4000c101510 */
.L_x_3:
[----:B------:R-:W-:Y:S05]  /*0aa0*/  BSYNC.RECONVERGENT B0 ;  /* 0x0000000000007941 */ /* 0x000fea0003800200 */
.L_x_2:
[----:B-1----:R-:W-:Y:S01]  /*0ab0*/  IMAD.MOV R7, RZ, RZ, -R19 ;  /* 0x000000ffff077224 */ /* 0x002fe200078e0a13 */
[----:B0-----:R-:W-:Y:S01]  /*0ac0*/  MOV R5, R19 ;  /* 0x0000001300057202 */ /* 0x001fe20000000f00 */
[----:B------:R-:W-:Y:S01]  /*0ad0*/  IMAD.MOV.U32 R4, RZ, RZ, RZ ;  /* 0x000000ffff047224 */ /* 0x000fe200078e00ff */
[----:B------:R-:W-:Y:S01]  /*0ae0*/  IABS R22, R11 ;  /* 0x0000000b00167213 */ /* 0x000fe20000000000 */
[----:B------:R-:W-:Y:S01]  /*0af0*/  IMAD R7, R7, R14, RZ ;  /* 0x0000000e07077224 */ /* 0x000fe200078e02ff */
[----:B------:R-:W-:Y:S01]  /*0b00*/  BSSY.RECONVERGENT B0, `(.L_x_4) ;  /* 0x0000016000007945 */ /* 0x000fe20003800200 */
[----:B------:R-:W-:Y:S01]  /*0b10*/  IMAD.MOV.U32 R20, RZ, RZ, R14 ;  /* 0x000000ffff147224 */ /* 0x000fe200078e000e */
[----:B------:R-:W-:Y:S01]  /*0b20*/  ISETP.GE.OR P0, PT, R11, UR10, P0 ;  /* 0x0000000a0b007c0c */ /* 0x000fe20008706670 */
[----:B------:R-:W-:Y:S01]  /*0b30*/  IMAD.HI.U32 R19, R19, R7, R4 ;  /* 0x0000000713137227 */ /* 0x000fe200078e0004 */
[----:B------:R-:W-:-:S04]  /*0b40*/  LOP3.LUT R4, R11, UR5, RZ, 0x3c, !PT ;  /* 0x000000050b047c12 */ /* 0x000fc8000f8e3cff */
[----:B------:R-:W-:Y:S01]  /*0b50*/  ISETP.GE.AND P4, PT, R4, RZ, PT ;  /* 0x000000ff0400720c */ /* 0x000fe20003f86270 */
[----:B------:R-:W-:-:S04]  /*0b60*/  IMAD.HI.U32 R5, R19, R22, RZ ;  /* 0x0000001613057227 */ /* 0x000fc800078e00ff */
[----:B------:R-:W-:-:S05]  /*0b70*/  IMAD R23, R5, R6, R22 ;  /* 0x0000000605177224 */ /* 0x000fca00078e0216 */
[----:B------:R-:W-:-:S13]  /*0b80*/  ISETP.GT.U32.AND P3, PT, R20, R23, PT ;  /* 0x000000171400720c */ /* 0x000fda0003f64070 */
[----:B------:R-:W-:Y:S01]  /*0b90*/  @!P3 IMAD.IADD R23, R23, 0x1, -R14 ;  /* 0x000000011717b824 */ /* 0x000fe200078e0a0e */
[----:B------:R-:W-:-:S04]  /*0ba0*/  @!P3 IADD3 R5, PT, PT, R5, 0x1, RZ ;  /* 0x000000010505b810 */ /* 0x000fc80007ffe0ff */
[----:B------:R-:W-:-:S13]  /*0bb0*/  ISETP.GE.U32.AND P2, PT, R23, R20, PT ;  /* 0x000000141700720c */ /* 0x000fda0003f46070 */
[----:B------:R-:W-:-:S04]  /*0bc0*/  @P2 VIADD R5, R5, 0x1 ;  /* 0x0000000105052836 */ /* 0x000fc80000000000 */
[----:B------:R-:W-:-:S05]  /*0bd0*/  @!P4 IMAD.MOV R5, RZ, RZ, -R5 ;  /* 0x000000ffff05c224 */ /* 0x000fca00078e0a05 */
[----:B------:R-:W-:-:S04]  /*0be0*/  SEL R21, R16, R5, !P1 ;  /* 0x0000000510157207 */ /* 0x000fc80004800000 */
[----:B------:R-:W-:-:S13]  /*0bf0*/  ISETP.NE.AND P2, PT, R21, R8, PT ;  /* 0x000000081500720c */ /* 0x000fda0003f45270 */
[----:B------:R-:W-:Y:S05]  /*0c00*/  @!P2 BRA `(.L_x_5) ;  /* 0x000000000014a947 */ /* 0x000fea0003800000 */
[----:B------:R-:W0:Y:S01]  /*0c10*/  LDC.64 R4, c[0x0][0x388] ;  /* 0x0000e200ff047b82 */ /* 0x000e220000000a00 */
[----:B------:R-:W-:-:S04]  /*0c20*/  IMAD R7, R21, UR8, R9 ;  /* 0x0000000815077c24 */ /* 0x000fc8000f8e0209 */
[----:B0-----:R-:W-:-:S05]  /*0c30*/  IMAD.WIDE R4, R7, 0x2, R4 ;  /* 0x0000000207047825 */ /* 0x001fca00078e0204 */
[----:B-----5:R0:W5:Y:S01]  /*0c40*/  LDG.E.U16 R18, desc[UR16][R4.64] ;  /* 0x0000001004127981 */ /* 0x020162000c1e1500 */
[----:B------:R-:W-:-:S07]  /*0c50*/  MOV R8, R21 ;  /* 0x0000001500087202 */ /* 0x000fce0000000f00 */
.L_x_5:
[----:B------:R-:W-:Y:S05]  /*0c60*/  BSYNC.RECONVERGENT B0 ;  /* 0x0000000000007941 */ /* 0x000fea0003800200 */
.L_x_4:
[----:B------:R-:W-:Y:S04]  /*0c70*/  BSSY.RECONVERGENT B0, `(.L_x_6) ;  /* 0x000004c000007945 */ /* 0x000fe80003800200 */
[----:B------:R-:W-:Y:S05]  /*0c80*/  @P0 BRA `(.L_x_7) ;  /* 0x0000000400280947 */ /* 0x000fea0003800000 */
[----:B------:R-:W-:Y:S02]  /*0c90*/  IABS R25, R10 ;  /* 0x0000000a00197213 */ /* 0x000fe40000000000 */
[----:B------:R-:W-:Y:S02]  /*0ca0*/  IABS R24, R12 ;  /* 0x0000000c00187213 */ /* 0x000fe40000000000 */
[----:B------:R-:W1:Y:S08]  /*0cb0*/  I2F.RP R26, R25 ;  /* 0x00000019001a7306 */ /* 0x000e700000209400 */
[----:B------:R-:W2:Y:S08]  /*0cc0*/  I2F.RP R28, R24 ;  /* 0x00000018001c7306 */ /* 0x000eb00000209400 */
[----:B-1----:R-:W0:Y:S08]  /*0cd0*/  MUFU.RCP R26, R26 ;  /* 0x0000001a001a7308 */ /* 0x002e300000001000 */
[----:B--2---:R-:W1:Y:S01]  /*0ce0*/  MUFU.RCP R28, R28 ;  /* 0x0000001c001c7308 */ /* 0x004e620000001000 */
[----:B0-----:R-:W-:-:S07]  /*0cf0*/  VIADD R4, R26, 0xffffffe ;  /* 0x0ffffffe1a047836 */ /* 0x001fce0000000000 */
[----:B------:R0:W2:Y:S01]  /*0d00*/  F2I.FTZ.U32.TRUNC.NTZ R5, R4 ;  /* 0x0000000400057305 */ /* 0x0000a2000021f000 */
[----:B-1----:R-:W-:Y:S02]  /*0d10*/  VIADD R7, R28, 0xffffffe ;  /* 0x0ffffffe1c077836 */ /* 0x002fe40000000000 */
[----:B0-----:R-:W-:-:S05]  /*0d20*/  IMAD.MOV.U32 R4, RZ, RZ, RZ ;  /* 0x000000ffff047224 */ /* 0x001fca00078e00ff */
[----:B------:R-:W0:Y:S01]  /*0d30*/  F2I.FTZ.U32.TRUNC.NTZ R7, R7 ;  /* 0x0000000700077305 */ /* 0x000e22000021f000 */
[----:B--2---:R-:W-:-:S05]  /*0d40*/  IADD3 R6, PT, PT, RZ, -R5, RZ ;  /* 0x80000005ff067210 */ /* 0x004fca0007ffe0ff */
[----:B------:R-:W-:Y:S02]  /*0d50*/  IMAD R27, R6, R25, RZ ;  /* 0x00000019061b7224 */ /* 0x000fe400078e02ff */
[----:B------:R-:W-:Y:S02]  /*0d60*/  HFMA2 R6, -RZ, RZ, 0, 0 ;  /* 0x00000000ff067431 */ /* 0x000fe400000001ff */
[----:B------:R-:W-:-:S04]  /*0d70*/  IMAD.HI.U32 R27, R5, R27, R4 ;  /* 0x0000001b051b7227 */ /* 0x000fc800078e0004 */
[----:B0-----:R-:W-:-:S04]  /*0d80*/  IMAD.MOV R5, RZ, RZ, -R7 ;  /* 0x000000ffff057224 */ /* 0x001fc800078e0a07 */
[----:B------:R-:W-:-:S04]  /*0d90*/  IMAD R5, R5, R24, RZ ;  /* 0x0000001805057224 */ /* 0x000fc800078e02ff */
[----:B------:R-:W-:-:S04]  /*0da0*/  IMAD.HI.U32 R6, R7, R5, R6 ;  /* 0x0000000507067227 */ /* 0x000fc800078e0006 */
[----:B------:R-:W-:-:S05]  /*0db0*/  IMAD.WIDE R4, R17, 0x2, R2 ;  /* 0x0000000211047825 */ /* 0x000fca00078e0202 */
[----:B------:R0:W2:Y:S01]  /*0dc0*/  LDG.E.U16 R7, desc[UR16][R4.64] ;  /* 0x0000001004077981 */ /* 0x0000a2000c1e1500 */
[----:B------:R-:W-:Y:S01]  /*0dd0*/  ISETP.GE.AND P0, PT, R11, RZ, PT ;  /* 0x000000ff0b00720c */ /* 0x000fe20003f06270 */
[----:B------:R-:W-:Y:S01]  /*0de0*/  IMAD.IADD R14, R23, 0x1, -R14 ;  /* 0x00000001170e7824 */ /* 0x000fe200078e0a0e */
[----:B------:R-:W-:Y:S02]  /*0df0*/  ISETP.GT.U32.AND P2, PT, R20, R23, PT ;  /* 0x000000171400720c */ /* 0x000fe40003f44070 */
[----:B------:R-:W-:Y:S02]  /*0e00*/  IABS R29, R9 ;  /* 0x00000009001d7213 */ /* 0x000fe40000000000 */
[----:B------:R-:W-:Y:S01]  /*0e10*/  SEL R23, R14, R23, !P2 ;  /* 0x000000170e177207 */ /* 0x000fe20005000000 */
[----:B------:R-:W-:-:S04]  /*0e20*/  IMAD.HI.U32 R14, R27, R22, RZ ;  /* 0x000000161b0e7227 */ /* 0x000fc800078e00ff */
[----:B------:R-:W-:Y:S01]  /*0e30*/  IMAD.HI.U32 R6, R6, R29, RZ ;  /* 0x0000001d06067227 */ /* 0x000fe200078e00ff */
[----:B------:R-:W-:-:S03]  /*0e40*/  IADD3 R14, PT, PT, -R14, RZ, RZ ;  /* 0x000000ff0e0e7210 */ /* 0x000fc60007ffe1ff */
[----:B------:R-:W-:Y:S02]  /*0e50*/  @!P0 IMAD.MOV R23, RZ, RZ, -R23 ;  /* 0x000000ffff178224 */ /* 0x000fe400078e0a17 */
[----:B0-----:R-:W-:Y:S02]  /*0e60*/  IMAD.MOV R5, RZ, RZ, -R6 ;  /* 0x000000ffff057224 */ /* 0x001fe400078e0a06 */
[----:B------:R-:W-:Y:S01]  /*0e70*/  IMAD R22, R25, R14, R22 ;  /* 0x0000000e19167224 */ /* 0x000fe200078e0216 */
[----:B------:R-:W-:Y:S01]  /*0e80*/  SEL R23, R16, R23, !P1 ;  /* 0x0000001710177207 */ /* 0x000fe20004800000 */
[C---:B------:R-:W-:Y:S01]  /*0e90*/  IMAD R29, R24.reuse, R5, R29 ;  /* 0x00000005181d7224 */ /* 0x040fe200078e021d */
[----:B------:R-:W-:Y:S02]  /*0ea0*/  LOP3.LUT R16, RZ, R10, RZ, 0x33, !PT ;  /* 0x0000000aff107212 */ /* 0x000fe400078e33ff */
[----:B------:R-:W-:Y:S02]  /*0eb0*/  IABS R4, R23 ;  /* 0x0000001700047213 */ /* 0x000fe40000000000 */
[----:B------:R-:W-:-:S02]  /*0ec0*/  ISETP.GT.U32.AND P5, PT, R24, R29, PT ;  /* 0x0000001d1800720c */ /* 0x000fc40003fa4070 */
[----:B------:R-:W-:Y:S01]  /*0ed0*/  ISETP.GT.U32.AND P1, PT, R25, R22, PT ;  /* 0x000000161900720c */ /* 0x000fe20003f24070 */
[----:B------:R-:W-:Y:S01]  /*0ee0*/  IMAD.HI.U32 R27, R27, R4, RZ ;  /* 0x000000041b1b7227 */ /* 0x000fe200078e00ff */
[----:B------:R-:W-:-:S03]  /*0ef0*/  LOP3.LUT R23, R23, R10, RZ, 0x3c, !PT ;  /* 0x0000000a17177212 */ /* 0x000fc600078e3cff */
[----:B------:R-:W-:-:S04]  /*0f00*/  IMAD.MOV R5, RZ, RZ, -R27 ;  /* 0x000000ffff057224 */ /* 0x000fc800078e0a1b */
[----:B------:R-:W-:Y:S02]  /*0f10*/  IMAD R4, R25, R5, R4 ;  /* 0x0000000519047224 */ /* 0x000fe400078e0204 */
[----:B------:R-:W-:Y:S02]  /*0f20*/  @!P5 IADD3 R29, PT, PT, R29, -R24, RZ ;  /* 0x800000181d1dd210 */ /* 0x000fe40007ffe0ff */
[----:B------:R-:W-:Y:S01]  /*0f30*/  @!P1 IMAD.IADD R22, R22, 0x1, -R25 ;  /* 0x0000000116169824 */ /* 0x000fe200078e0a19 */
[----:B------:R-:W-:Y:S02]  /*0f40*/  ISETP.GT.U32.AND P6, PT, R25, R4, PT ;  /* 0x000000041900720c */ /* 0x000fe40003fc4070 */
[----:B------:R-:W-:Y:S02]  /*0f50*/  ISETP.GE.U32.AND P4, PT, R29, R24, PT ;  /* 0x000000181d00720c */ /* 0x000fe40003f86070 */
[----:B------:R-:W-:Y:S02]  /*0f60*/  ISETP.GT.U32.AND P3, PT, R25, R22, PT ;  /* 0x000000161900720c */ /* 0x000fe40003f64070 */
[----:B------:R-:W-:-:S02]  /*0f70*/  @!P5 IADD3 R6, PT, PT, R6, 0x1, RZ ;  /* 0x000000010606d810 */ /* 0x000fc40007ffe0ff */
[----:B------:R-:W-:-:S05]  /*0f80*/  ISETP.NE.AND P5, PT, R12, RZ, PT ;  /* 0x000000ff0c00720c */ /* 0x000fca0003fa5270 */
[----:B------:R-:W-:Y:S02]  /*0f90*/  @!P6 IMAD.IADD R4, R4, 0x1, -R25 ;  /* 0x000000010404e824 */ /* 0x000fe400078e0a19 */
[----:B------:R-:W-:Y:S01]  /*0fa0*/  @!P6 VIADD R27, R27, 0x1 ;  /* 0x000000011b1be836 */ /* 0x000fe20000000000 */
[----:B------:R-:W-:Y:S01]  /*0fb0*/  ISETP.GE.AND P6, PT, R23, RZ, PT ;  /* 0x000000ff1700720c */ /* 0x000fe20003fc6270 */
[----:B------:R-:W-:Y:S01]  /*0fc0*/  @P4 VIADD R6, R6, 0x1 ;  /* 0x0000000106064836 */ /* 0x000fe20000000000 */
[-C--:B------:R-:W-:Y:S02]  /*0fd0*/  ISETP.GE.U32.AND P2, PT, R4, R25.reuse, PT ;  /* 0x000000190400720c */ /* 0x080fe40003f46070 */
[----:B------:R-:W-:Y:S02]  /*0fe0*/  LOP3.LUT R4, R9, R12, RZ, 0x3c, !PT ;  /* 0x0000000c09047212 */ /* 0x000fe400078e3cff */
[----:B------:R-:W-:Y:S02]  /*0ff0*/  @!P3 IADD3 R22, PT, PT, R22, -R25, RZ ;  /* 0x800000191616b210 */ /* 0x000fe40007ffe0ff */
[----:B------:R-:W-:-:S02]  /*1000*/  ISETP.GE.AND P1, PT, R4, RZ, PT ;  /* 0x000000ff0400720c */ /* 0x000fc40003f26270 */
[----:B------:R-:W0:Y:S01]  /*1010*/  LDC.64 R4, c[0x0][0x390] ;  /* 0x0000e400ff047b82 */ /* 0x000e220000000a00 */
[----:B------:R-:W-:-:S04]  /*1020*/  @!P0 IMAD.MOV R22, RZ, RZ, -R22 ;  /* 0x000000ffff168224 */ /* 0x000fc800078e0a16 */
[----:B------:R-:W-:Y:S01]  /*1030*/  @P2 VIADD R27, R27, 0x1 ;  /* 0x000000011b1b2836 */ /* 0x000fe20000000000 */
[----:B------:R-:W-:-:S04]  /*1040*/  ISETP.NE.AND P2, PT, R10, RZ, PT ;  /* 0x000000ff0a00720c */ /* 0x000fc80003f45270 */
[----:B------:R-:W-:Y:S01]  /*1050*/  @!P6 IADD3 R27, PT, PT, -R27, RZ, RZ ;  /* 0x000000ff1b1be210 */ /* 0x000fe20007ffe1ff */
[----:B------:R-:W-:Y:S01]  /*1060*/  @!P1 IMAD.MOV R6, RZ, RZ, -R6 ;  /* 0x000000ffff069224 */ /* 0x000fe200078e0a06 */
[----:B------:R-:W-:Y:S02]  /*1070*/  @!P5 LOP3.LUT R6, RZ, R12, RZ, 0x33, !PT ;  /* 0x0000000cff06d212 */ /* 0x000fe400078e33ff */
[C---:B------:R-:W-:Y:S02]  /*1080*/  SEL R27, R16.reuse, R27, !P2 ;  /* 0x0000001b101b7207 */ /* 0x040fe40005000000 */
[----:B------:R-:W-:Y:S01]  /*1090*/  SEL R22, R16, R22, !P2 ;  /* 0x0000001610167207 */ /* 0x000fe20005000000 */
[----:B------:R-:W-:-:S04]  /*10a0*/  IMAD R14, R21, UR9, R6 ;  /* 0x00000009150e7c24 */ /* 0x000fc8000f8e0206 */
[----:B------:R-:W-:Y:S02]  /*10b0*/  IMAD R21, R27, UR18, R14 ;  /* 0x000000121b157c24 */ /* 0x000fe4000f8e020e */
[----:B------:R-:W-:Y:S02]  /*10c0*/  IMAD.MOV R14, RZ, RZ, -R6 ;  /* 0x000000ffff0e7224 */ /* 0x000fe400078e0a06 */
[----:B------:R-:W-:Y:S02]  /*10d0*/  IMAD R6, R21, R10, R22 ;  /* 0x0000000a15067224 */ /* 0x000fe400078e0216 */
[----:B------:R-:W-:-:S04]  /*10e0*/  IMAD R21, R12, R14, R9 ;  /* 0x0000000e0c157224 */ /* 0x000fc800078e0209 */
[----:B------:R-:W-:-:S04]  /*10f0*/  IMAD R21, R6, R12, R21 ;  /* 0x0000000c06157224 */ /* 0x000fc800078e0215 */
[----:B0-----:R-:W-:-:S04]  /*1100*/  IMAD.WIDE R4, R21, 0x2, R4 ;  /* 0x0000000215047825 */ /* 0x001fc800078e0204 */
[----:B--2--5:R-:W-:-:S05]  /*1110*/  HADD2 R7, R7.H0_H0, R18.H0_H0 ;  /* 0x2000001207077230 */ /* 0x024fca0000000800 */
[----:B------:R1:W-:Y:S02]  /*1120*/  STG.E.U16 desc[UR16][R4.64], R7 ;  /* 0x0000000704007986 */ /* 0x0003e4000c101510 */
.L_x_7:
[----:B------:R-:W-:Y:S05]  /*1130*/  BSYNC.RECONVERGENT B0 ;  /* 0x0000000000007941 */ /* 0x000fea0003800200 */
.L_x_6:
[----:B------:R-:W-:Y:S01]  /*1140*/  UIADD3 UR7, UPT, UPT, UR7, 0x2, URZ ;  /* 0x0000000207077890 */ /* 0x000fe2000fffe0ff */
[----:B01----:R-:W-:Y:S01]  /*1150*/  MOV R4, UR14 ;  /* 0x0000000e00047c02 */ /* 0x003fe20008000f00 */
[----:B------:R-:W-:Y:S01]  /*1160*/  IMAD.U32 R14, RZ, RZ, UR13 ;  /* 0x0000000dff0e7e24 */ /* 0x000fe2000f8e00ff */
[----:B------:R-:W-:Y:S01]  /*1170*/  MOV R16, UR14 ;  /* 0x0000000e00107c02 */ /* 0x000fe20008000f00 */
[----:B------:R-:W-:Y:S01]  /*1180*/  UISETP.NE.AND UP1, UPT, UR7, URZ, UPT ;  /* 0x000000ff0700728c */ /* 0x000fe2000bf25270 */
[----:B------:R-:W-:Y:S02]  /*1190*/  IMAD.U32 R6, RZ, RZ, UR13 ;  /* 0x0000000dff067e24 */ /* 0x000fe4000f8e00ff */
[----:B------:R-:W-:Y:S01]  /*11a0*/  IMAD R11, R4, 0x2, R11 ;  /* 0x00000002040b7824 */ /* 0x000fe200078e020b */
[----:B------:R-:W-:Y:S01]  /*11b0*/  LEA R15, R14, R15, 0x1 ;  /* 0x0000000f0e0f7211 */ /* 0x000fe200078e08ff */
[----:B------:R-:W-:Y:S02]  /*11c0*/  IMAD R17, R6, 0x2, R17 ;  /* 0x0000000206117824 */ /* 0x000fe400078e0211 */
[----:B------:R-:W-:-:S02]  /*11d0*/  IMAD R13, R16, 0x2, R13 ;  /* 0x00000002100d7824 */ /* 0x000fc400078e020d */
[----:B------:R-:W-:Y:S05]  /*11e0*/  BRA.U UP1, `(.L_x_8) ;  /* 0xfffffff101887547 */ /* 0x000fea000b83ffff */
[----:B------:R-:W-:-:S07]  /*11f0*/  IMAD.U32 R3, RZ, RZ, UR12 ;  /* 0x0000000cff037e24 */ /* 0x000fce000f8e00ff */
.L_x_1:
[----:B------:R-:W1:Y:S02]  /*1200*/  LDCU UR6, c[0x0][0x3ac] ;  /* 0x00007580ff0677ac */ /* 0x000e640008000800 */
[----:B-1----:R-:W-:-:S04]  /*1210*/  ULOP3.LUT UR6, UR6, 0x1, URZ, 0xc0, !UPT ;  /* 0x0000000106067892 */ /* 0x002fc8000f8ec0ff */
[----:B------:R-:W-:-:S09]  /*1220*/  UISETP.NE.U32.AND UP1, UPT, UR6, 0x1, UPT ;  /* 0x000000010600788c */ /* 0x000fd2000bf25070 */
[----:B------:R-:W-:Y:S05]  /*1230*/  BRA.U UP1, `(.L_x_9) ;  /* 0x0000000501ec7547 */ /* 0x000fea000b800000 */
[----:B------:R-:W-:Y:S01]  /*1240*/  IABS R2, UR5 ;  /* 0x0000000500027c13 */ /* 0x000fe20008000000 */
[----:B------:R-:W1:Y:S01]  /*1250*/  S2R R4, SR_TID.X ;  /* 0x0000000000047919 */ /* 0x000e620000002100 */
[----:B------:R-:W-:Y:S01]  /*1260*/  VIADD R3, R3, UR11 ;  /* 0x0000000b03037c36 */ /* 0x000fe20008000000 */
[----:B------:R-:W-:Y:S01]  /*1270*/  IABS R10, UR5 ;  /* 0x00000005000a7c13 */ /* 0x000fe20008000000 */
[----:B------:R-:W2:Y:S01]  /*1280*/  I2F.RP R5, R2 ;  /* 0x0000000200057306 */ /* 0x000ea20000209400 */
[----:B------:R-:W-:Y:S01]  /*1290*/  ISETP.NE.AND P3, PT, RZ, UR5, PT ;  /* 0x00000005ff007c0c */ /* 0x000fe2000bf65270 */
[----:B------:R-:W-:Y:S06]  /*12a0*/  BSSY.RECONVERGENT B0, `(.L_x_10) ;  /* 0x0000021000007945 */ /* 0x000fec0003800200 */
[----:B--2---:R-:W2:Y:S01]  /*12b0*/  MUFU.RCP R5, R5 ;  /* 0x0000000500057308 */ /* 0x004ea20000001000 */
[----:B-1----:R-:W-:Y:S01]  /*12c0*/  IMAD R4, R3, UR14, R4 ;  /* 0x0000000e03047c24 */ /* 0x002fe2000f8e0204 */
[----:B--2---:R-:W-:-:S02]  /*12d0*/  IADD3 R6, PT, PT, R5, 0xffffffe, RZ ;  /* 0x0ffffffe05067810 */ /* 0x004fc40007ffe0ff */
[----:B------:R-:W-:-:S04]  /*12e0*/  IADD3 R5, PT, PT, RZ, -R10, RZ ;  /* 0x8000000aff057210 */ /* 0x000fc80007ffe0ff */
[----:B------:R1:W2:Y:S02]  /*12f0*/  F2I.FTZ.U32.TRUNC.NTZ R7, R6 ;  /* 0x0000000600077305 */ /* 0x0002a4000021f000 */
[----:B-1----:R-:W-:Y:S02]  /*1300*/  IMAD.MOV.U32 R6, RZ, RZ, RZ ;  /* 0x000000ffff067224 */ /* 0x002fe400078e00ff */
[----:B--2---:R-:W-:-:S04]  /*1310*/  IMAD.MOV R11, RZ, RZ, -R7 ;  /* 0x000000ffff0b7224 */ /* 0x004fc800078e0a07 */
[----:B------:R-:W-:Y:S01]  /*1320*/  IMAD R3, R11, R2, RZ ;  /* 0x000000020b037224 */ /* 0x000fe200078e02ff */
[----:B------:R-:W-:-:S03]  /*1330*/  IABS R11, R4 ;  /* 0x00000004000b7213 */ /* 0x000fc60000000000 */
[----:B------:R-:W-:Y:S01]  /*1340*/  IMAD.HI.U32 R10, R7, R3, R6 ;  /* 0x00000003070a7227 */ /* 0x000fe200078e0006 */
[----:B------:R-:W-:-:S03]  /*1350*/  LOP3.LUT R3, R4, UR5, RZ, 0x3c, !PT ;  /* 0x0000000504037c12 */ /* 0x000fc6000f8e3cff */
[----:B------:R-:W-:Y:S01]  /*1360*/  IMAD.MOV.U32 R7, RZ, RZ, R11 ;  /* 0x000000ffff077224 */ /* 0x000fe200078e000b */
[----:B------:R-:W-:Y:S02]  /*1370*/  MOV R11, R5 ;  /* 0x00000005000b7202 */ /* 0x000fe40000000f00 */
[----:B------:R-:W-:Y:S01]  /*1380*/  ISETP.GE.AND P2, PT, R3, RZ, PT ;  /* 0x000000ff0300720c */ /* 0x000fe20003f46270 */
[----:B------:R-:W-:Y:S01]  /*1390*/  IMAD.HI.U32 R6, R10, R7, RZ ;  /* 0x000000070a067227 */ /* 0x000fe200078e00ff */
[----:B------:R-:W-:-:S03]  /*13a0*/  LOP3.LUT R10, RZ, UR5, RZ, 0x33, !PT ;  /* 0x00000005ff0a7c12 */ /* 0x000fc6000f8e33ff */
[----:B------:R-:W-:-:S05]  /*13b0*/  IMAD R11, R6, R11, R7 ;  /* 0x0000000b060b7224 */ /* 0x000fca00078e0207 */
[----:B------:R-:W-:-:S13]  /*13c0*/  ISETP.GT.U32.AND P1, PT, R2, R11, PT ;  /* 0x0000000b0200720c */ /* 0x000fda0003f24070 */
[----:B------:R-:W-:Y:S01]  /*13d0*/  @!P1 IMAD.IADD R11, R11, 0x1, -R2 ;  /* 0x000000010b0b9824 */ /* 0x000fe200078e0a02 */
[----:B------:R-:W-:-:S04]  /*13e0*/  @!P1 IADD3 R6, PT, PT, R6, 0x1, RZ ;  /* 0x0000000106069810 */ /* 0x000fc80007ffe0ff */
[----:B------:R-:W-:-:S13]  /*13f0*/  ISETP.GE.U32.AND P0, PT, R11, R2, PT ;  /* 0x000000020b00720c */ /* 0x000fda0003f06070 */
[----:B------:R-:W-:Y:S01]  /*1400*/  @P0 VIADD R6, R6, 0x1 ;  /* 0x0000000106060836 */ /* 0x000fe20000000000 */
[----:B------:R-:W-:-:S04]  /*1410*/  ISETP.GE.AND P0, PT, R9, UR8, PT ;  /* 0x0000000809007c0c */ /* 0x000fc8000bf06270 */
[----:B------:R-:W-:Y:S02]  /*1420*/  @!P2 IADD3 R6, PT, PT, -R6, RZ, RZ ;  /* 0x000000ff0606a210 */ /* 0x000fe40007ffe1ff */
[----:B------:R-:W-:Y:S02]  /*1430*/  ISETP.GE.OR P0, PT, R4, UR10, P0 ;  /* 0x0000000a04007c0c */ /* 0x000fe40008706670 */
[----:B------:R-:W-:-:S04]  /*1440*/  SEL R6, R10, R6, !P3 ;  /* 0x000000060a067207 */ /* 0x000fc80005800000 */
[----:B------:R-:W-:-:S13]  /*1450*/  ISETP.NE.AND P1, PT, R6, R8, PT ;  /* 0x000000080600720c */ /* 0x000fda0003f25270 */
[----:B------:R-:W-:Y:S05]  /*1460*/  @!P1 BRA `(.L_x_11) ;  /* 0x0000000000109947 */ /* 0x000fea0003800000 */
[----:B-----5:R-:W1:Y:S01]  /*1470*/  LDC.64 R18, c[0x0][0x388] ;  /* 0x0000e200ff127b82 */ /* 0x020e620000000a00 */
[----:B------:R-:W-:-:S04]  /*1480*/  IMAD R3, R6, UR8, R9 ;  /* 0x0000000806037c24 */ /* 0x000fc8000f8e0209 */
[----:B-1----:R-:W-:-:S06]  /*1490*/  IMAD.WIDE R18, R3, 0x2, R18 ;  /* 0x0000000203127825 */ /* 0x002fcc00078e0212 */
[----:B0-----:R1:W5:Y:S02]  /*14a0*/  LDG.E.U16 R18, desc[UR16][R18.64] ;  /* 0x0000001012127981 */ /* 0x001364000c1e1500 */
.L_x_11:
[----:B0-----:R-:W-:Y:S05]  /*14b0*/  BSYNC.RECONVERGENT B0 ;  /* 0x0000000000007941 */ /* 0x001fea0003800200 */
.L_x_10:
[----:B------:R-:W-:Y:S04]  /*14c0*/  BSSY.RECONVERGENT B0, `(.L_x_9) ;  /* 0x0000052000007945 */ /* 0x000fe80003800200 */
[----:B------:R-:W-:Y:S05]  /*14d0*/  @P0 BRA `(.L_x_12) ;  /* 0x0000000400400947 */ /* 0x000fea0003800000 */
[----:B------:R-:W0:Y:S01]  /*14e0*/  LDC.64 R16, c[0x0][0x380] ;  /* 0x0000e000ff107b82 */ /* 0x000e220000000a00 */
[----:B------:R-:W-:-:S07]  /*14f0*/  IMAD R3, R4, UR8, R9 ;  /* 0x0000000804037c24 */ /* 0x000fce000f8e0209 */
[----:B------:R-:W2:Y:S08]  /*1500*/  LDC R8, c[0x0][0x3a0] ;  /* 0x0000e800ff087b82 */ /* 0x000eb00000000800 */
[----:B------:R-:W3:Y:S01]  /*1510*/  LDC R12, c[0x0][0x3a4] ;  /* 0x0000e900ff0c7b82 */ /* 0x000ee20000000800 */
[----:B------:R-:W-:Y:S01]  /*1520*/  ISETP.GE.AND P1, PT, R4, RZ, PT ;  /* 0x000000ff0400720c */ /* 0x000fe20003f26270 */
[----:B------:R-:W4:Y:S01]  /*1530*/  LDCU UR6, c[0x0][0x39c] ;  /* 0x00007380ff0677ac */ /* 0x000f220008000800 */
[----:B0-----:R-:W-:-:S05]  /*1540*/  IMAD.WIDE R16, R3, 0x2, R16 ;  /* 0x0000000203107825 */ /* 0x001fca00078e0210 */
[----:B------:R0:W4:Y:S01]  /*1550*/  LDG.E.U16 R13, desc[UR16][R16.64] ;  /* 0x00000010100d7981 */ /* 0x000122000c1e1500 */
[----:B------:R-:W-:Y:S01]  /*1560*/  ISETP.GT.U32.AND P0, PT, R2, R11, PT ;  /* 0x0000000b0200720c */ /* 0x000fe20003f04070 */
[----:B------:R-:W-:Y:S01]  /*1570*/  IMAD.IADD R2, R11, 0x1, -R2 ;  /* 0x000000010b027824 */ /* 0x000fe200078e0a02 */
[----:B--2---:R-:W-:-:S04]  /*1580*/  IABS R15, R8 ;  /* 0x00000008000f7213 */ /* 0x004fc80000000000 */
[----:B------:R-:W2:Y:S01]  /*1590*/  I2F.RP R20, R15 ;  /* 0x0000000f00147306 */ /* 0x000ea20000209400 */
[----:B------:R-:W-:Y:S01]  /*15a0*/  SEL R11, R2, R11, !P0 ;  /* 0x0000000b020b7207 */ /* 0x000fe20004000000 */
[----:B------:R-:W-:Y:S01]  /*15b0*/  IMAD.MOV.U32 R2, RZ, RZ, RZ ;  /* 0x000000ffff027224 */ /* 0x000fe200078e00ff */
[----:B0-----:R-:W-:Y:S02]  /*15c0*/  IABS R16, R9 ;  /* 0x0000000900107213 */ /* 0x001fe40000000000 */
[----:B---3--:R-:W-:Y:S02]  /*15d0*/  IABS R14, R12 ;  /* 0x0000000c000e7213 */ /* 0x008fe40000000000 */
[----:B------:R-:W-:Y:S02]  /*15e0*/  @!P1 IADD3 R11, PT, PT, -R11, RZ, RZ ;  /* 0x000000ff0b0b9210 */ /* 0x000fe40007ffe1ff */
[----:B-1----:R-:W0:Y:S02]  /*15f0*/  I2F.RP R19, R14 ;  /* 0x0000000e00137306 */ /* 0x002e240000209400 */
[----:B------:R-:W-:-:S06]  /*1600*/  SEL R11, R10, R11, !P3 ;  /* 0x0000000b0a0b7207 */ /* 0x000fcc0005800000 */
[----:B--2---:R-:W1:Y:S08]  /*1610*/  MUFU.RCP R20, R20 ;  /* 0x0000001400147308 */ /* 0x004e700000001000 */
[----:B0-----:R-:W0:Y:S01]  /*1620*/  MUFU.RCP R19, R19 ;  /* 0x0000001300137308 */ /* 0x001e220000001000 */
[----:B-1----:R-:W-:-:S07]  /*1630*/  IADD3 R5, PT, PT, R20, 0xffffffe, RZ ;  /* 0x0ffffffe14057810 */ /* 0x002fce0007ffe0ff */
[----:B------:R-:W1:Y:S01]  /*1640*/  F2I.FTZ.U32.TRUNC.NTZ R5, R5 ;  /* 0x0000000500057305 */ /* 0x000e62000021f000 */
[----:B0-----:R-:W-:-:S07]  /*1650*/  VIADD R3, R19, 0xffffffe ;  /* 0x0ffffffe13037836 */ /* 0x001fce0000000000 */
[----:B------:R-:W0:Y:S01]  /*1660*/  F2I.FTZ.U32.TRUNC.NTZ R3, R3 ;  /* 0x0000000300037305 */ /* 0x000e22000021f000 */
[----:B-1----:R-:W-:-:S04]  /*1670*/  IMAD.MOV R4, RZ, RZ, -R5 ;  /* 0x000000ffff047224 */ /* 0x002fc800078e0a05 */
[----:B------:R-:W-:Y:S02]  /*1680*/  IMAD R19, R4, R15, RZ ;  /* 0x0000000f04137224 */ /* 0x000fe400078e02ff */
[----:B------:R-:W-:Y:S01]  /*1690*/  HFMA2 R4, -RZ, RZ, 0, 0 ;  /* 0x00000000ff047431 */ /* 0x000fe200000001ff */
[----:B0-----:R-:W-:-:S05]  /*16a0*/  IADD3 R17, PT, PT, RZ, -R3, RZ ;  /* 0x80000003ff117210 */ /* 0x001fca0007ffe0ff */
[----:B------:R-:W-:Y:S02]  /*16b0*/  IMAD R17, R17, R14, RZ ;  /* 0x0000000e11117224 */ /* 0x000fe400078e02ff */
[----:B------:R-:W-:-:S04]  /*16c0*/  IMAD.HI.U32 R19, R5, R19, R4 ;  /* 0x0000001305137227 */ /* 0x000fc800078e0004 */
[----:B------:R-:W-:Y:S01]  /*16d0*/  IMAD.HI.U32 R10, R3, R17, R2 ;  /* 0x00000011030a7227 */ /* 0x000fe200078e0002 */
[----:B------:R-:W-:Y:S02]  /*16e0*/  IABS R3, R11 ;  /* 0x0000000b00037213 */ /* 0x000fe40000000000 */
[----:B------:R-:W-:Y:S01]  /*16f0*/  LOP3.LUT R11, R11, R12, RZ, 0x3c, !PT ;  /* 0x0000000c0b0b7212 */ /* 0x000fe200078e3cff */
[----:B------:R-:W-:-:S04]  /*1700*/  IMAD.HI.U32 R19, R19, R16, RZ ;  /* 0x0000001013137227 */ /* 0x000fc800078e00ff */
[----:B------:R-:W-:-:S04]  /*1710*/  IMAD.HI.U32 R2, R10, R7, RZ ;  /* 0x000000070a027227 */ /* 0x000fc800078e00ff */
[----:B------:R-:W-:Y:S01]  /*1720*/  IMAD.HI.U32 R4, R10, R3, RZ ;  /* 0x000000030a047227 */ /* 0x000fe200078e00ff */
[----:B------:R-:W-:-:S03]  /*1730*/  IADD3 R5, PT, PT, -R2, RZ, RZ ;  /* 0x000000ff02057210 */ /* 0x000fc60007ffe1ff */
[----:B------:R-:W-:Y:S02]  /*1740*/  IMAD.MOV R10, RZ, RZ, -R19 ;  /* 0x000000ffff0a7224 */ /* 0x000fe400078e0a13 */
[----:B------:R-:W-:Y:S02]  /*1750*/  IMAD.MOV R2, RZ, RZ, -R4 ;  /* 0x000000ffff027224 */ /* 0x000fe400078e0a04 */
[----:B------:R-:W-:Y:S02]  /*1760*/  IMAD R10, R15, R10, R16 ;  /* 0x0000000a0f0a7224 */ /* 0x000fe400078e0210 */
[C---:B------:R-:W-:Y:S01]  /*1770*/  IMAD R3, R14.reuse, R2, R3 ;  /* 0x000000020e037224 */ /* 0x040fe200078e0203 */
[----:B------:R-:W-:Y:S01]  /*1780*/  LOP3.LUT R2, R9, R8, RZ, 0x3c, !PT ;  /* 0x0000000809027212 */ /* 0x000fe200078e3cff */
[C---:B------:R-:W-:Y:S01]  /*1790*/  IMAD R7, R14.reuse, R5, R7 ;  /* 0x000000050e077224 */ /* 0x040fe200078e0207 */
[----:B------:R-:W-:Y:S02]  /*17a0*/  ISETP.GT.U32.AND P5, PT, R15, R10, PT ;  /* 0x0000000a0f00720c */ /* 0x000fe40003fa4070 */
[----:B------:R-:W-:-:S02]  /*17b0*/  ISETP.GT.U32.AND P6, PT, R14, R3, PT ;  /* 0x000000030e00720c */ /* 0x000fc40003fc4070 */
[----:B------:R-:W-:-:S09]  /*17c0*/  ISETP.GT.U32.AND P0, PT, R14, R7, PT ;  /* 0x000000070e00720c */ /* 0x000fd20003f04070 */
[-C--:B------:R-:W-:Y:S01]  /*17d0*/  @!P5 IADD3 R10, PT, PT, R10, -R15.reuse, RZ ;  /* 0x8000000f0a0ad210 */ /* 0x080fe20007ffe0ff */
[----:B------:R-:W-:Y:S01]  /*17e0*/  @!P5 VIADD R19, R19, 0x1 ;  /* 0x000000011313d836 */ /* 0x000fe20000000000 */
[-C--:B------:R-:W-:Y:S02]  /*17f0*/  @!P6 IADD3 R3, PT, PT, R3, -R14.reuse, RZ ;  /* 0x8000000e0303e210 */ /* 0x080fe40007ffe0ff */
[----:B------:R-:W-:Y:S01]  /*1800*/  ISETP.GE.U32.AND P4, PT, R10, R15, PT ;  /* 0x0000000f0a00720c */ /* 0x000fe20003f86070 */
[----:B------:R-:W-:Y:S01]  /*1810*/  @!P0 IMAD.IADD R7, R7, 0x1, -R14 ;  /* 0x0000000107078824 */ /* 0x000fe200078e0a0e */
[----:B------:R-:W-:Y:S02]  /*1820*/  ISETP.GE.U32.AND P2, PT, R3, R14, PT ;  /* 0x0000000e0300720c */ /* 0x000fe40003f46070 */
[----:B------:R-:W-:Y:S02]  /*1830*/  ISETP.GE.AND P0, PT, R2, RZ, PT ;  /* 0x000000ff0200720c */ /* 0x000fe40003f06270 */
[----:B------:R-:W-:Y:S01]  /*1840*/  ISETP.GT.U32.AND P3, PT, R14, R7, PT ;  /* 0x000000070e00720c */ /* 0x000fe20003f64070 */
[----:B------:R-:W0:Y:S01]  /*1850*/  LDC.64 R2, c[0x0][0x390] ;  /* 0x0000e400ff027b82 */ /* 0x000e220000000a00 */
[----:B------:R-:W-:-:S02]  /*1860*/  @!P6 IADD3 R4, PT, PT, R4, 0x1, RZ ;  /* 0x000000010404e810 */ /* 0x000fc40007ffe0ff */
[----:B------:R-:W-:Y:S02]  /*1870*/  ISETP.GE.AND P6, PT, R11, RZ, PT ;  /* 0x000000ff0b00720c */ /* 0x000fe40003fc6270 */
[----:B------:R-:W-:Y:S01]  /*1880*/  ISETP.NE.AND P5, PT, R8, RZ, PT ;  /* 0x000000ff0800720c */ /* 0x000fe20003fa5270 */
[----:B------:R-:W-:Y:S01]  /*1890*/  @P4 VIADD R19, R19, 0x1 ;  /* 0x0000000113134836 */ /* 0x000fe20000000000 */
[----:B------:R-:W-:Y:S01]  /*18a0*/  LOP3.LUT R10, RZ, R12, RZ, 0x33, !PT ;  /* 0x0000000cff0a7212 */ /* 0x000fe200078e33ff */
[----:B------:R-:W-:Y:S01]  /*18b0*/  @P2 VIADD R4, R4, 0x1 ;  /* 0x0000000104042836 */ /* 0x000fe20000000000 */
[----:B------:R-:W-:Y:S02]  /*18c0*/  ISETP.NE.AND P2, PT, R12, RZ, PT ;  /* 0x000000ff0c00720c */ /* 0x000fe40003f45270 */
[----:B------:R-:W-:Y:S02]  /*18d0*/  MOV R5, R19 ;  /* 0x0000001300057202 */ /* 0x000fe40000000f00 */
[----:B------:R-:W-:-:S03]  /*18e0*/  @!P3 IADD3 R7, PT, PT, R7, -R14, RZ ;  /* 0x8000000e0707b210 */ /* 0x000fc60007ffe0ff */
[----:B------:R-:W-:Y:S01]  /*18f0*/  @!P0 IMAD.MOV R5, RZ, RZ, -R5 ;  /* 0x000000ffff058224 */ /* 0x000fe200078e0a05 */
[----:B------:R-:W-:Y:S01]  /*1900*/  @!P6 IADD3 R4, PT, PT, -R4, RZ, RZ ;  /* 0x000000ff0404e210 */ /* 0x000fe20007ffe1ff */
[----:B------:R-:W-:Y:S01]  /*1910*/  @!P1 IMAD.MOV R7, RZ, RZ, -R7 ;  /* 0x000000ffff079224 */ /* 0x000fe200078e0a07 */
[----:B------:R-:W-:Y:S02]  /*1920*/  @!P5 LOP3.LUT R5, RZ, R8, RZ, 0x33, !PT ;  /* 0x00000008ff05d212 */ /* 0x000fe400078e33ff */
[----:B------:R-:W-:Y:S02]  /*1930*/  SEL R11, R10, R4, !P2 ;  /* 0x000000040a0b7207 */ /* 0x000fe40005000000 */
[----:B------:R-:W-:Y:S01]  /*1940*/  IADD3 R4, PT, PT, -R5, RZ, RZ ;  /* 0x000000ff05047210 */ /* 0x000fe20007ffe1ff */
[----:B------:R-:W-:Y:S01]  /*1950*/  IMAD R6, R6, UR9, R5 ;  /* 0x0000000906067c24 */ /* 0x000fe2000f8e0205 */
[----:B------:R-:W-:-:S03]  /*1960*/  SEL R7, R10, R7, !P2 ;  /* 0x000000070a077207 */ /* 0x000fc60005000000 */
[----:B----4-:R-:W-:Y:S02]  /*1970*/  IMAD R5, R11, UR6, R6 ;  /* 0x000000060b057c24 */ /* 0x010fe4000f8e0206 */
[----:B------:R-:W-:Y:S02]  /*1980*/  IMAD R9, R8, R4, R9 ;  /* 0x0000000408097224 */ /* 0x000fe400078e0209 */
[----:B------:R-:W-:-:S04]  /*1990*/  IMAD R5, R5, R12, R7 ;  /* 0x0000000c05057224 */ /* 0x000fc800078e0207 */
[----:B------:R-:W-:-:S04]  /*19a0*/  IMAD R5, R5, R8, R9 ;  /* 0x0000000805057224 */ /* 0x000fc800078e0209 */
[----:B0-----:R-:W-:-:S04]  /*19b0*/  IMAD.WIDE R2, R5, 0x2, R2 ;  /* 0x0000000205027825 */ /* 0x001fc800078e0202 */
[----:B-----5:R-:W-:-:S05]  /*19c0*/  HADD2 R13, R13.H0_H0, R18.H0_H0 ;  /* 0x200000120d0d7230 */ /* 0x020fca0000000800 */
[----:B------:R0:W-:Y:S02]  /*19d0*/  STG.E.U16 desc[UR16][R2.64], R13 ;  /* 0x0000000d02007986 */ /* 0x0001e4000c101510 */
.L_x_12:
[----:B------:R-:W-:Y:S05]  /*19e0*/  BSYNC.RECONVERGENT B0 ;  /* 0x0000000000007941 */ /* 0x000fea0003800200 */
.L_x_9:
[----:B------:R-:W-:Y:S05]  /*19f0*/  BRA.U UP0, `(.L_x_13) ;  /* 0xffffffe500f47547 */ /* 0x000fea000b83ffff */
[----:B0-----:R-:W-:Y:S05]  /*1a00*/  EXIT ;  /* 0x000000000000794d */ /* 0x001fea0003800000 */
.L_x_14:
        /* <DEDUP_REMOVED lines=15> */
.L_x_31:


//--------------------- .text._ZN17fastertransformer27addBiasTransposeToMultiHeadIfEEvPKT_S3_PS1_iiiiiii --------------------------
	.section	.text._ZN17fastertransformer27addBiasTransposeToMultiHeadIfEEvPKT_S3_PS1_iiiiiii,"ax",@progbits
	.align	128
        .global         _ZN17fastertransformer27addBiasTransposeToMultiHeadIfEEvPKT_S3_PS1_iiiiiii
        .type           _ZN17fastertransformer27addBiasTransposeToMultiHeadIfEEvPKT_S3_PS1_iiiiiii,@function
        .size           _ZN17fastertransformer27addBiasTransposeToMultiHeadIfEEvPKT_S3_PS1_iiiiiii,(.L_x_32 - _ZN17fastertransformer27addBiasTransposeToMultiHeadIfEEvPKT_S3_PS1_iiiiiii)
        .other          _ZN17fastertransformer27addBiasTransposeToMultiHeadIfEEvPKT_S3_PS1_iiiiiii,@"STO_CUDA_ENTRY STV_DEFAULT"
_ZN17fastertransformer27addBiasTransposeToMultiHeadIfEEvPKT_S3_PS1_iiiiiii:
.text._ZN17fastertransformer27addBiasTransposeToMultiHeadIfEEvPKT_S3_PS1_iiiiiii:
        /* <DEDUP_REMOVED lines=29> */
.L_x_27:
        /* <DEDUP_REMOVED lines=36> */
.L_x_22:
        /* <DEDUP_REMOVED lines=21> */
[----:B0----5:R0:W5:Y:S01]  /*0560*/  @P3 LDG.E R18, desc[UR16][R4.64] ;  /* 0x0000001004123981 */ /* 0x021162000c1e1900 */
        /* <DEDUP_REMOVED lines=48> */
[----:B------:R0:W2:Y:S01]  /*0870*/  LDG.E R27, desc[UR16][R4.64] ;  /* 0x00000010041b7981 */ /* 0x0000a2000c1e1900 */
        /* <DEDUP_REMOVED lines=32> */
[----:B--2--5:R-:W-:-:S05]  /*0a80*/  FADD.FTZ R27, R18, R27 ;  /* 0x0000001b121b7221 */ /* 0x024fca0000010000 */
[----:B------:R0:W-:Y:S02]  /*0a90*/  STG.E desc[UR16][R4.64], R27 ;  /* 0x0000001b04007986 */ /* 0x0001e4000c101910 */
.L_x_17:
[----:B------:R-:W-:Y:S05]  /*0aa0*/  BSYNC.RECONVERGENT B0 ;  /* 0x0000000000007941 */ /* 0x000fea0003800200 */
.L_x_16:
        /* <DEDUP_REMOVED lines=25> */
[----:B-----5:R0:W5:Y:S01]  /*0c40*/  LDG.E R18, desc[UR16][R4.64] ;  /* 0x0000001004127981 */ /* 0x020162000c1e1900 */
[----:B------:R-:W-:-:S07]  /*0c50*/  MOV R8, R21 ;  /* 0x0000001500087202 */ /* 0x000fce0000000f00 */
.L_x_19:
[----:B------:R-:W-:Y:S05]  /*0c60*/  BSYNC.RECONVERGENT B0 ;  /* 0x0000000000007941 */ /* 0x000fea0003800200 */
.L_x_18:
        /* <DEDUP_REMOVED lines=21> */
[----:B------:R0:W2:Y:S01]  /*0dc0*/  LDG.E R7, desc[UR16][R4.64] ;  /* 0x0000001004077981 */ /* 0x0000a2000c1e1900 */
        /* <DEDUP_REMOVED lines=52> */
[----:B--2--5:R-:W-:-:S05]  /*1110*/  FADD.FTZ R7, R18, R7 ;  /* 0x0000000712077221 */ /* 0x024fca0000010000 */
[----:B------:R1:W-:Y:S02]  /*1120*/  STG.E desc[UR16][R4.64], R7 ;  /* 0x0000000704007986 */ /* 0x0003e4000c101910 */
.L_x_21:
[----:B------:R-:W-:Y:S05]  /*1130*/  BSYNC.RECONVERGENT B0 ;  /* 0x0000000000007941 */ /* 0x000fea0003800200 */
.L_x_20:
        /* <DEDUP_REMOVED lines=12> */
.L_x_15:
        /* <DEDUP_REMOVED lines=42> */
[----:B0-----:R1:W5:Y:S02]  /*14a0*/  LDG.E R18, desc[UR16][R18.64] ;  /* 0x0000001012127981 */ /* 0x001364000c1e1900 */
.L_x_25:
[----:B0-----:R-:W-:Y:S05]  /*14b0*/  BSYNC.RECONVERGENT B0 ;  /* 0x0000000000007941 */ /* 0x001fea0003800200 */
.L_x_24:
        /* <DEDUP_REMOVED lines=9> */
[----:B------:R0:W4:Y:S01]  /*1550*/  LDG.E R13, desc[UR16][R16.64] ;  /* 0x00000010100d7981 */ /* 0x000122000c1e1900 */
        /* <DEDUP_REMOVED lines=70> */
[----:B-----5:R-:W-:-:S05]  /*19c0*/  FADD.FTZ R13, R18, R13 ;  /* 0x0000000d120d7221 */ /* 0x020fca0000010000 */
[----:B------:R0:W-:Y:S02]  /*19d0*/  STG.E desc[UR16][R2.64], R13 ;  /* 0x0000000d02007986 */ /* 0x0001e4000c101910 */
.L_x_26:
[----:B------:R-:W-:Y:S05]  /*19e0*/  BSYNC.RECONVERGENT B0 ;  /* 0x0000000000007941 */ /* 0x000fea0003800200 */
.L_x_23:
[----:B------:R-:W-:Y:S05]  /*19f0*/  BRA.U UP0, `(.L_x_27) ;  /* 0xffffffe500f47547 */ /* 0x000fea000b83ffff */
[----:B0-----:R-:W-:Y:S05]  /*1a00*/  EXIT ;  /* 0x000000000000794d */ /* 0x001fea0003800000 */
.L_x_28:
        /* <DEDUP_REMOVED lines=15> */
.L_x_32:


//--------------------- .text._ZN17fastertransformer32transposeMultiHeadToSingleKernelIfEEvPT_S2_iiii --------------------------
	.section	.text._ZN17fastertransformer32transposeMultiHeadToSingleKernelIfEEvPT_S2_iiii,"ax",@progbits
	.align	128
        .global         _ZN17fastertransformer32transposeMultiHeadToSingleKernelIfEEvPT_S2_iiii
        .type           _ZN17fastertransformer32transposeMultiHeadToSingleKernelIfEEvPT_S2_iiii,@function
        .size           _ZN17fastertransformer32transposeMultiHeadToSingleKernelIfEEvPT_S2_iiii,(.L_x_33 - _ZN17fastertransformer32transposeMultiHeadToSingleKernelIfEEvPT_S2_iiii)
        .other          _ZN17fastertransformer32transposeMultiHeadToSingleKernelIfEEvPT_S2_iiii,@"STO_CUDA_ENTRY STV_DEFAULT"
_ZN17fastertransformer32transposeMultiHeadToSingleKernelIfEEvPT_S2_iiii:
.text._ZN17fastertransformer32transposeMultiHeadToSingleKernelIfEEvPT_S2_iiii:
[----:B------:R-:W-:Y:S01]  /*0000*/  LDC R1, c[0x0][0x37c] ;  /* 0x0000df00ff017b82 */ /* 0x000fe20000000800 */
[----:B------:R-:W0:Y:S07]  /*0010*/  S2R R0, SR_TID.X ;  /* 0x0000000000007919 */ /* 0x000e2e0000002100 */
[----:B------:R-:W0:Y:S01]  /*0020*/  S2UR UR6, SR_CTAID.X ;  /* 0x00000000000679c3 */ /* 0x000e220000002500 */
[----:B------:R-:W1:Y:S07]  /*0030*/  LDCU.64 UR4, c[0x0][0x358] ;  /* 0x00006b00ff0477ac */ /* 0x000e6e0008000a00 */
[----:B------:R-:W0:Y:S08]  /*0040*/  LDC.64 R2, c[0x0][0x398] ;  /* 0x0000e600ff027b82 */ /* 0x000e300000000a00 */
[----:B------:R-:W2:Y:S01]  /*0050*/  LDC.64 R6, c[0x0][0x380] ;  /* 0x0000e000ff067b82 */ /* 0x000ea20000000a00 */
[----:B0-----:R-:W-:-:S04]  /*0060*/  IMAD R5, R3, UR6, R0 ;  /* 0x0000000603057c24 */ /* 0x001fc8000f8e0200 */
[----:B--2---:R-:W-:-:S03]  /*0070*/  IMAD.WIDE.U32 R6, R5, 0x4, R6 ;  /* 0x0000000405067825 */ /* 0x004fc600078e0006 */
[----:B------:R-:W0:Y:S02]  /*0080*/  LDC R5, c[0x0][0x394] ;  /* 0x0000e500ff057b82 */ /* 0x000e240000000800 */
[----:B-1----:R1:W2:Y:S01]  /*0090*/  LDG.E R4, desc[UR4][R6.64] ;  /* 0x0000000406047981 */ /* 0x0022a2000c1e1900 */
[----:B0-----:R-:W-:Y:S01]  /*00a0*/  IMAD R10, R2, R5, RZ ;  /* 0x00000005020a7224 */ /* 0x001fe200078e02ff */
[----:B------:R-:W1:Y:S01]  /*00b0*/  I2F.U32.RP R8, R5 ;  /* 0x0000000500087306 */ /* 0x000e620000209000 */
[----:B------:R-:W-:Y:S02]  /*00c0*/  ISETP.NE.U32.AND P2, PT, R5, RZ, PT ;  /* 0x000000ff0500720c */ /* 0x000fe40003f45070 */
[----:B------:R-:W-:Y:S01]  /*00d0*/  IMAD.MOV R13, RZ, RZ, -R10 ;  /* 0x000000ffff0d7224 */ /* 0x000fe200078e0a0a */
[----:B------:R-:W-:-:S04]  /*00e0*/  ISETP.NE.U32.AND P1, PT, R10, RZ, PT ;  /* 0x000000ff0a00720c */ /* 0x000fc80003f25070 */
[----:B------:R-:W0:Y:S08]  /*00f0*/  I2F.U32.RP R11, R10 ;  /* 0x0000000a000b7306 */ /* 0x000e300000209000 */
[----:B-1----:R1:W3:Y:S08]  /*0100*/  MUFU.RCP R6, R8 ;  /* 0x0000000800067308 */ /* 0x0022f00000001000 */
[----:B0-----:R-:W0:Y:S01]  /*0110*/  MUFU.RCP R11, R11 ;  /* 0x0000000b000b7308 */ /* 0x001e220000001000 */
[----:B-1----:R-:W-:Y:S01]  /*0120*/  HFMA2 R8, -RZ, RZ, 0, 0 ;  /* 0x00000000ff087431 */ /* 0x002fe200000001ff */
[----:B---3--:R-:W-:-:S02]  /*0130*/  IADD3 R6, PT, PT, R6, 0xffffffe, RZ ;  /* 0x0ffffffe06067810 */ /* 0x008fc40007ffe0ff */
[----:B0-----:R-:W-:-:S06]  /*0140*/  IADD3 R9, PT, PT, R11, 0xffffffe, RZ ;  /* 0x0ffffffe0b097810 */ /* 0x001fcc0007ffe0ff */
[----:B------:R-:W0:Y:S02]  /*0150*/  F2I.FTZ.U32.TRUNC.NTZ R9, R9 ;  /* 0x0000000900097305 */ /* 0x000e24000021f000 */
[----:B0-----:R-:W-:-:S04]  /*0160*/  IMAD R13, R13, R9, RZ ;  /* 0x000000090d0d7224 */ /* 0x001fc800078e02ff */
[----:B------:R-:W-:-:S06]  /*0170*/  IMAD.HI.U32 R7, R9, R13, R8 ;  /* 0x0000000d09077227 */ /* 0x000fcc00078e0008 */
[----:B------:R-:W-:-:S04]  /*0180*/  IMAD.HI.U32 R7, R7, UR6, RZ ;  /* 0x0000000607077c27 */ /* 0x000fc8000f8e00ff */
[----:B------:R-:W-:-:S04]  /*0190*/  IMAD.MOV R7, RZ, RZ, -R7 ;  /* 0x000000ffff077224 */ /* 0x000fc800078e0a07 */
[----:B------:R-:W-:Y:S02]  /*01a0*/  IMAD R11, R10, R7, UR6 ;  /* 0x000000060a0b7e24 */ /* 0x000fe4000f8e0207 */
[----:B------:R0:W1:Y:S03]  /*01b0*/  F2I.FTZ.U32.TRUNC.NTZ R7, R6 ;  /* 0x0000000600077305 */ /* 0x000066000021f000 */
[----:B------:R-:W-:Y:S01]  /*01c0*/  ISETP.GE.U32.AND P0, PT, R11, R10, PT ;  /* 0x0000000a0b00720c */ /* 0x000fe20003f06070 */
[----:B0-----:R-:W-:Y:S02]  /*01d0*/  IMAD.MOV.U32 R6, RZ, RZ, RZ ;  /* 0x000000ffff067224 */ /* 0x001fe400078e00ff */
[----:B-1----:R-:W-:-:S10]  /*01e0*/  IMAD.MOV R8, RZ, RZ, -R7 ;  /* 0x000000ffff087224 */ /* 0x002fd400078e0a07 */
[----:B------:R-:W-:Y:S01]  /*01f0*/  @P0 IADD3 R11, PT, PT, -R10, R11, RZ ;  /* 0x0000000b0a0b0210 */ /* 0x000fe20007ffe1ff */
[----:B------:R-:W-:-:S03]  /*0200*/  IMAD R9, R8, R5, RZ ;  /* 0x0000000508097224 */ /* 0x000fc600078e02ff */
[----:B------:R-:W-:Y:S01]  /*0210*/  ISETP.GE.U32.AND P0, PT, R11, R10, PT ;  /* 0x0000000a0b00720c */ /* 0x000fe20003f06070 */
[----:B------:R-:W-:-:S06]  /*0220*/  IMAD.HI.U32 R7, R7, R9, R6 ;  /* 0x0000000907077227 */ /* 0x000fcc00078e0006 */
[----:B------:R-:W-:-:S06]  /*0230*/  IMAD.HI.U32 R6, R7, UR6, RZ ;  /* 0x0000000607067c27 */ /* 0x000fcc000f8e00ff */
[----:B------:R-:W-:Y:S01]  /*0240*/  @P0 IADD3 R11, PT, PT, -R10, R11, RZ ;  /* 0x0000000b0a0b0210 */ /* 0x000fe20007ffe1ff */
[----:B------:R-:W-:Y:S01]  /*0250*/  IMAD.MOV R6, RZ, RZ, -R6 ;  /* 0x000000ffff067224 */ /* 0x000fe200078e0a06 */
[----:B------:R-:W-:-:S03]  /*0260*/  @!P1 LOP3.LUT R11, RZ, R10, RZ, 0x33, !PT ;  /* 0x0000000aff0b9212 */ /* 0x000fc600078e33ff */
[----:B------:R-:W-:Y:S02]  /*0270*/  IMAD R8, R5, R6, UR6 ;  /* 0x0000000605087e24 */ /* 0x000fe4000f8e0206 */
[----:B------:R-:W-:-:S03]  /*0280*/  IMAD.HI.U32 R10, R7, R11, RZ ;  /* 0x0000000b070a7227 */ /* 0x000fc600078e00ff */
[----:B------:R-:W-:Y:S02]  /*0290*/  ISETP.GE.U32.AND P1, PT, R8, R5, PT ;  /* 0x000000050800720c */ /* 0x000fe40003f26070 */
[----:B------:R-:W-:-:S05]  /*02a0*/  IADD3 R6, PT, PT, -R10, RZ, RZ ;  /* 0x000000ff0a067210 */ /* 0x000fca0007ffe1ff */
[----:B------:R-:W-:Y:S01]  /*02b0*/  IMAD R6, R5, R6, R11 ;  /* 0x0000000605067224 */ /* 0x000fe200078e020b */
[----:B------:R-:W-:-:S04]  /*02c0*/  IADD3 R11, PT, PT, -R11, UR6, RZ ;  /* 0x000000060b0b7c10 */ /* 0x000fc8000fffe1ff */
[----:B------:R-:W-:Y:S01]  /*02d0*/  ISETP.GE.U32.AND P0, PT, R6, R5, PT ;  /* 0x000000050600720c */ /* 0x000fe20003f06070 */
[----:B------:R-:W-:-:S05]  /*02e0*/  @P1 IMAD.IADD R8, R8, 0x1, -R5 ;  /* 0x0000000108081824 */ /* 0x000fca00078e0a05 */
[----:B------:R-:W-:-:S07]  /*02f0*/  ISETP.GE.U32.AND P1, PT, R8, R5, PT ;  /* 0x000000050800720c */ /* 0x000fce0003f26070 */
[----:B------:R-:W-:Y:S01]  /*0300*/  @P0 IADD3 R6, PT, PT, R6, -R5, RZ ;  /* 0x8000000506060210 */ /* 0x000fe20007ffe0ff */
[----:B------:R-:W-:-:S03]  /*0310*/  @P0 VIADD R10, R10, 0x1 ;  /* 0x000000010a0a0836 */ /* 0x000fc60000000000 */
[-C--:B------:R-:W-:Y:S02]  /*0320*/  ISETP.GE.U32.AND P3, PT, R6, R5.reuse, PT ;  /* 0x000000050600720c */ /* 0x080fe40003f66070 */
[----:B------:R-:W0:Y:S01]  /*0330*/  LDC.64 R6, c[0x0][0x388] ;  /* 0x0000e200ff067b82 */ /* 0x000e220000000a00 */
[-C--:B------:R-:W-:Y:S02]  /*0340*/  @P1 IADD3 R8, PT, PT, R8, -R5.reuse, RZ ;  /* 0x8000000508081210 */ /* 0x080fe40007ffe0ff */
[----:B------:R-:W-:-:S04]  /*0350*/  LOP3.LUT R5, RZ, R5, RZ, 0x33, !PT ;  /* 0x00000005ff057212 */ /* 0x000fc800078e33ff */
[----:B------:R-:W-:-:S04]  /*0360*/  SEL R9, R5, R8, !P2 ;  /* 0x0000000805097207 */ /* 0x000fc80005000000 */
[----:B------:R-:W-:Y:S01]  /*0370*/  @P3 IADD3 R10, PT, PT, R10, 0x1, RZ ;  /* 0x000000010a0a3810 */ /* 0x000fe20007ffe0ff */
[----:B------:R-:W-:-:S03]  /*0380*/  IMAD R2, R9, R2, R11 ;  /* 0x0000000209027224 */ /* 0x000fc600078e020b */
[----:B------:R-:W-:-:S04]  /*0390*/  SEL R5, R5, R10, !P2 ;  /* 0x0000000a05057207 */ /* 0x000fc80005000000 */
[----:B------:R-:W-:-:S05]  /*03a0*/  IADD3 R2, PT, PT, R5, R2, RZ ;  /* 0x0000000205027210 */ /* 0x000fca0007ffe0ff */
[----:B------:R-:W-:-:S04]  /*03b0*/  IMAD R3, R2, R3, R0 ;  /* 0x0000000302037224 */ /* 0x000fc800078e0200 */
[----:B0-----:R-:W-:-:S05]  /*03c0*/  IMAD.WIDE.U32 R6, R3, 0x4, R6 ;  /* 0x0000000403067825 */ /* 0x001fca00078e0006 */
[----:B--2---:R-:W-:Y:S01]  /*03d0*/  STG.E desc[UR4][R6.64], R4 ;  /* 0x0000000406007986 */ /* 0x004fe2000c101904 */
[----:B------:R-:W-:Y:S05]  /*03e0*/  EXIT ;  /* 0x000000000000794d */ /* 0x000fea0003800000 */
.L_x_29:
        /* <DEDUP_REMOVED lines=9> */
.L_x_33:


//--------------------- .nv.shared.reserved.0     --------------------------
	.section	.nv.shared.reserved.0,"aw",@nobits
	.weak		__nv_reservedSMEM_offset_0_alias
	.size		__nv_reservedSMEM_offset_0_alias, 0, 64
	.other		__nv_reservedSMEM_offset_0_alias,@"STO_CUDA_RESERVED_SHARED STV_DEFAULT"
__nv_reservedSMEM_offset_0_alias:
	.zero		0
	.zero		64


//--------------------- .nv.constant0._ZN17fastertransformer32transposeMultiHeadToSingleKernelI6__halfEEvPT_S3_iiii --------------------------
	.section	.nv.constant0._ZN17fastertransformer32transposeMultiHeadToSingleKernelI6__halfEEvPT_S3_iiii,"a",@progbits
	.sectionflags	@""
	.align	4
.nv.constant0._ZN17fastertransformer32transposeMultiHeadToSingleKernelI6__halfEEvPT_S3_iiii:
	.zero		928


//--------------------- .nv.constant0._ZN17fastertransformer27addBiasTransposeToMultiHeadI6__halfEEvPKT_S4_PS2_iiiiiii --------------------------
	.section	.nv.constant0._ZN17fastertransformer27addBiasTransposeToMultiHeadI6__halfEEvPKT_S4_PS2_iiiiiii,"a",@progbits
	.sectionflags	@""
	.align	4
.nv.constant0._ZN17fastertransformer27addBiasTransposeToMultiHeadI6__halfEEvPKT_S4_PS2_iiiiiii:
	.zero		948


//--------------------- .nv.constant0._ZN17fastertransformer27addBiasTransposeToMultiHeadIfEEvPKT_S3_PS1_iiiiiii --------------------------
	.section	.nv.constant0._ZN17fastertransformer27addBiasTransposeToMultiHeadIfEEvPKT_S3_PS1_iiiiiii,"a",@progbits
	.sectionflags	@""
	.align	4
.nv.constant0._ZN17fastertransformer27addBiasTransposeToMultiHeadIfEEvPKT_S3_PS1_iiiiiii:
	.zero		948


//--------------------- .nv.constant0._ZN17fastertransformer32transposeMultiHeadToSingleKernelIfEEvPT_S2_iiii --------------------------
	.section	.nv.constant0._ZN17fastertransformer32transposeMultiHeadToSingleKernelIfEEvPT_S2_iiii,"a",@progbits
	.sectionflags	@""
	.align	4
.nv.constant0._ZN17fastertransformer32transposeMultiHeadToSingleKernelIfEEvPT_S2_iiii:
	.zero		928


//--------------------- SYMBOLS --------------------------

	.type		.nv.reservedSmem.offset0,@object
	.size		.nv.reservedSmem.offset0,0x4
